def attn_fwd(
    Q,
    K,
    V,
    Out,
    Lse,
    sm_scale,
    stride_qz,
    stride_qh,
    stride_qm,
    stride_qk,
    stride_kz,
    stride_kh,
    stride_kn,
    stride_kk,
    stride_vz,
    stride_vh,
    stride_vn,
    stride_vk,
    stride_oz,
    stride_oh,
    stride_om,
    stride_ok,
    seqlen_q,
    seqlen_k,
    BLOCK_M: tl.constexpr,
    BLOCK_N: tl.constexpr,
    HEAD_DIM: tl.constexpr,
    CAUSAL: tl.constexpr,
):
    start_m = tl.program_id(0)
    off_hz = tl.program_id(1)
    q_off = off_hz * stride_qh
    k_off = off_hz * stride_kh
    v_off = off_hz * stride_vh
    offs_m = start_m * BLOCK_M + tl.arange(0, BLOCK_M)
    offs_d = tl.arange(0, HEAD_DIM)
    offs_n = tl.arange(0, BLOCK_N)
    q_ptrs = Q + q_off + offs_m[:, None] * stride_qm + offs_d[None, :] * stride_qk
    k_ptrs = K + k_off + offs_d[:, None] * stride_kk + offs_n[None, :] * stride_kn
    v_ptrs = V + v_off + offs_n[:, None] * stride_vn + offs_d[None, :] * stride_vk
    m_i = tl.full([BLOCK_M], float("-inf"), dtype=tl.float32)
    l_i = tl.zeros([BLOCK_M], dtype=tl.float32) + 1.0
    acc = tl.zeros([BLOCK_M, HEAD_DIM], dtype=tl.float32)
    q = tl.load(q_ptrs)
    acc, l_i, m_i = _attn_fwd_inner(
        acc,
        l_i,
        m_i,
        q,
        k_ptrs,
        v_ptrs,
        sm_scale,
        stride_kn,
        stride_vn,
        start_m,
        seqlen_k,
        BLOCK_M,
        BLOCK_N,
        HEAD_DIM,
        CAUSAL,
    )
    acc = acc / l_i[:, None]
    lse = m_i + tl.math.log2(l_i) / 1.4426950408889634
    o_ptrs = (
        Out
        + off_hz * stride_oh
        + offs_m[:, None] * stride_om
        + offs_d[None, :] * stride_ok
    )
    tl.store(o_ptrs, acc.to(Out.dtype.element_ty))
    tl.store(Lse + off_hz * seqlen_q + offs_m, lse)

# config = {"BLOCK_M": 32, "BLOCK_N": 64, "HEAD_DIM": 16, "arch": "sm_80", "causal": true, "dtype": "fp16", "num_stages": 4, "num_warps": 4}
# arch = sm_80


// ===== COMPILED SASS (sm_80) =====

	.target	sm_80

	.elftype	@"ET_EXEC"


//--------------------- .note.nv.tkinfo           --------------------------
	.section	.note.nv.tkinfo,"",@"SHT_NOTE"
	.sectionflags	@"SHF_NOTE_NV_TKINFO"
	.tkinfo
        /*0018*/ 	.word	0x00000002
        /*0030*/ 	.string	""
        /*0030*/ 	.string	"ptxas"
        /*0030*/ 	.string	"Cuda compilation tools, release 13.0, V13.0.88"
        /*0030*/ 	.string	"Build cuda_13.0.r13.0/compiler.36424714_0"
        /*0030*/ 	.string	"-v  -suppress-debug-info  -lineinfo  -arch sm_80 "



//--------------------- .note.nv.cuinfo           --------------------------
	.section	.note.nv.cuinfo,"",@"SHT_NOTE"
	.sectionflags	@"SHF_NOTE_NV_CUINFO"
        /*0018*/ 	.short	0x0002
        /*001a*/ 	.short	0x0050
        /*001c*/ 	.short	0x0082
	.zero		2


//--------------------- .nv.info                  --------------------------
	.section	.nv.info,"",@"SHT_CUDA_INFO"
	.align	4


	//----- nvinfo : EIATTR_REGCOUNT
	.align		4
        /*0000*/ 	.byte	0x04, 0x2f
        /*0002*/ 	.short	(.L_2 - .L_1)
	.align		4
.L_1:
        /*0004*/ 	.word	index@(attn_fwd)
        /*0008*/ 	.word	0x0000007f


	//----- nvinfo : EIATTR_FRAME_SIZE
	.align		4
.L_2:
        /*000c*/ 	.byte	0x04, 0x11
        /*000e*/ 	.short	(.L_4 - .L_3)
	.align		4
.L_3:
        /*0010*/ 	.word	index@(attn_fwd)
        /*0014*/ 	.word	0x00000000


	//----- nvinfo : EIATTR_MIN_STACK_SIZE
	.align		4
.L_4:
        /*0018*/ 	.byte	0x04, 0x12
        /*001a*/ 	.short	(.L_6 - .L_5)
	.align		4
.L_5:
        /*001c*/ 	.word	index@(attn_fwd)
        /*0020*/ 	.word	0x00000000
.L_6:


//--------------------- .nv.info.attn_fwd         --------------------------
	.section	.nv.info.attn_fwd,"",@"SHT_CUDA_INFO"
	.sectionflags	@""
	.align	4


	//----- nvinfo : EIATTR_CUDA_API_VERSION
	.align		4
        /*0000*/ 	.byte	0x04, 0x37
        /*0002*/ 	.short	(.L_8 - .L_7)
.L_7:
        /*0004*/ 	.word	0x00000082


	//----- nvinfo : EIATTR_SW2861232_WAR
	.align		4
.L_8:
        /*0008*/ 	.byte	0x01, 0x35
	.zero		2


	//----- nvinfo : EIATTR_PARAM_CBANK
	.align		4
        /*000c*/ 	.byte	0x04, 0x0a
        /*000e*/ 	.short	(.L_10 - .L_9)
	.align		4
.L_9:
        /*0010*/ 	.word	index@(.nv.constant0.attn_fwd)
        /*0014*/ 	.short	0x0160
        /*0016*/ 	.short	0x0088


	//----- nvinfo : EIATTR_CBANK_PARAM_SIZE
	.align		4
.L_10:
        /*0018*/ 	.byte	0x03, 0x19
        /*001a*/ 	.short	0x0088


	//----- nvinfo : EIATTR_KPARAM_INFO
	.align		4
        /*001c*/ 	.byte	0x04, 0x17
        /*001e*/ 	.short	(.L_12 - .L_11)
.L_11:
        /*0020*/ 	.word	0x00000000
        /*0024*/ 	.short	0x0019
        /*0026*/ 	.short	0x0080
        /*0028*/ 	.byte	0x00, 0xf4, 0x21, 0x00


	//----- nvinfo : EIATTR_KPARAM_INFO
	.align		4
.L_12:
        /*002c*/ 	.byte	0x04, 0x17
        /*002e*/ 	.short	(.L_14 - .L_13)
.L_13:
        /*0030*/ 	.word	0x00000000
        /*0034*/ 	.short	0x0018
        /*0036*/ 	.short	0x0078
        /*0038*/ 	.byte	0x00, 0xf4, 0x21, 0x00


	//----- nvinfo : EIATTR_KPARAM_INFO
	.align		4
.L_14:
        /*003c*/ 	.byte	0x04, 0x17
        /*003e*/ 	.short	(.L_16 - .L_15)
.L_15:
        /*0040*/ 	.word	0x00000000
        /*0044*/ 	.short	0x0017
        /*0046*/ 	.short	0x0070
        /*0048*/ 	.byte	0x00, 0xf0, 0x11, 0x00


	//----- nvinfo : EIATTR_KPARAM_INFO
	.align		4
.L_16:
        /*004c*/ 	.byte	0x04, 0x17
        /*004e*/ 	.short	(.L_18 - .L_17)
.L_17:
        /*0050*/ 	.word	0x00000000
        /*0054*/ 	.short	0x0016
        /*0056*/ 	.short	0x006c
        /*0058*/ 	.byte	0x00, 0xf0, 0x11, 0x00


	//----- nvinfo : EIATTR_KPARAM_INFO
	.align		4
.L_18:
        /*005c*/ 	.byte	0x04, 0x17
        /*005e*/ 	.short	(.L_20 - .L_19)
.L_19:
        /*0060*/ 	.word	0x00000000
        /*0064*/ 	.short	0x0015
        /*0066*/ 	.short	0x0068
        /*0068*/ 	.byte	0x00, 0xf0, 0x11, 0x00


	//----- nvinfo : EIATTR_KPARAM_INFO
	.align		4
.L_20:
        /*006c*/ 	.byte	0x04, 0x17
        /*006e*/ 	.short	(.L_22 - .L_21)
.L_21:
        /*0070*/ 	.word	0x00000000
        /*0074*/ 	.short	0x0014
        /*0076*/ 	.short	0x0064
        /*0078*/ 	.byte	0x00, 0xf0, 0x11, 0x00


	//----- nvinfo : EIATTR_KPARAM_INFO
	.align		4
.L_22:
        /*007c*/ 	.byte	0x04, 0x17
        /*007e*/ 	.short	(.L_24 - .L_23)
.L_23:
        /*0080*/ 	.word	0x00000000
        /*0084*/ 	.short	0x0013
        /*0086*/ 	.short	0x0060
        /*0088*/ 	.byte	0x00, 0xf0, 0x11, 0x00


	//----- nvinfo : EIATTR_KPARAM_INFO
	.align		4
.L_24:
        /*008c*/ 	.byte	0x04, 0x17
        /*008e*/ 	.short	(.L_26 - .L_25)
.L_25:
        /*0090*/ 	.word	0x00000000
        /*0094*/ 	.short	0x0012
        /*0096*/ 	.short	0x005c
        /*0098*/ 	.byte	0x00, 0xf0, 0x11, 0x00


	//----- nvinfo : EIATTR_KPARAM_INFO
	.align		4
.L_26:
        /*009c*/ 	.byte	0x04, 0x17
        /*009e*/ 	.short	(.L_28 - .L_27)
.L_27:
        /*00a0*/ 	.word	0x00000000
        /*00a4*/ 	.short	0x0011
        /*00a6*/ 	.short	0x0058
        /*00a8*/ 	.byte	0x00, 0xf0, 0x11, 0x00


	//----- nvinfo : EIATTR_KPARAM_INFO
	.align		4
.L_28:
        /*00ac*/ 	.byte	0x04, 0x17
        /*00ae*/ 	.short	(.L_30 - .L_29)
.L_29:
        /*00b0*/ 	.word	0x00000000
        /*00b4*/ 	.short	0x0010
        /*00b6*/ 	.short	0x0054
        /*00b8*/ 	.byte	0x00, 0xf0, 0x11, 0x00


	//----- nvinfo : EIATTR_KPARAM_INFO
	.align		4
.L_30:
        /*00bc*/ 	.byte	0x04, 0x17
        /*00be*/ 	.short	(.L_32 - .L_31)
.L_31:
        /*00c0*/ 	.word	0x00000000
        /*00c4*/ 	.short	0x000f
        /*00c6*/ 	.short	0x0050
        /*00c8*/ 	.byte	0x00, 0xf0, 0x11, 0x00


	//----- nvinfo : EIATTR_KPARAM_INFO
	.align		4
.L_32:
        /*00cc*/ 	.byte	0x04, 0x17
        /*00ce*/ 	.short	(.L_34 - .L_33)
.L_33:
        /*00d0*/ 	.word	0x00000000
        /*00d4*/ 	.short	0x000e
        /*00d6*/ 	.short	0x004c
        /*00d8*/ 	.byte	0x00, 0xf0, 0x11, 0x00


	//----- nvinfo : EIATTR_KPARAM_INFO
	.align		4
.L_34:
        /*00dc*/ 	.byte	0x04, 0x17
        /*00de*/ 	.short	(.L_36 - .L_35)
.L_35:
        /*00e0*/ 	.word	0x00000000
        /*00e4*/ 	.short	0x000d
        /*00e6*/ 	.short	0x0048
        /*00e8*/ 	.byte	0x00, 0xf0, 0x11, 0x00


	//----- nvinfo : EIATTR_KPARAM_INFO
	.align		4
.L_36:
        /*00ec*/ 	.byte	0x04, 0x17
        /*00ee*/ 	.short	(.L_38 - .L_37)
.L_37:
        /*00f0*/ 	.word	0x00000000
        /*00f4*/ 	.short	0x000c
        /*00f6*/ 	.short	0x0044
        /*00f8*/ 	.byte	0x00, 0xf0, 0x11, 0x00


	//----- nvinfo : EIATTR_KPARAM_INFO
	.align		4
.L_38:
        /*00fc*/ 	.byte	0x04, 0x17
        /*00fe*/ 	.short	(.L_40 - .L_39)
.L_39:
        /*0100*/ 	.word	0x00000000
        /*0104*/ 	.short	0x000b
        /*0106*/ 	.short	0x0040
        /*0108*/ 	.byte	0x00, 0xf0, 0x11, 0x00


	//----- nvinfo : EIATTR_KPARAM_INFO
	.align		4
.L_40:
        /*010c*/ 	.byte	0x04, 0x17
        /*010e*/ 	.short	(.L_42 - .L_41)
.L_41:
        /*0110*/ 	.word	0x00000000
        /*0114*/ 	.short	0x000a
        /*0116*/ 	.short	0x003c
        /*0118*/ 	.byte	0x00, 0xf0, 0x11, 0x00


	//----- nvinfo : EIATTR_KPARAM_INFO
	.align		4
.L_42:
        /*011c*/ 	.byte	0x04, 0x17
        /*011e*/ 	.short	(.L_44 - .L_43)
.L_43:
        /*0120*/ 	.word	0x00000000
        /*0124*/ 	.short	0x0009
        /*0126*/ 	.short	0x0038
        /*0128*/ 	.byte	0x00, 0xf0, 0x11, 0x00


	//----- nvinfo : EIATTR_KPARAM_INFO
	.align		4
.L_44:
        /*012c*/ 	.byte	0x04, 0x17
        /*012e*/ 	.short	(.L_46 - .L_45)
.L_45:
        /*0130*/ 	.word	0x00000000
        /*0134*/ 	.short	0x0008
        /*0136*/ 	.short	0x0034
        /*0138*/ 	.byte	0x00, 0xf0, 0x11, 0x00


	//----- nvinfo : EIATTR_KPARAM_INFO
	.align		4
.L_46:
        /*013c*/ 	.byte	0x04, 0x17
        /*013e*/ 	.short	(.L_48 - .L_47)
.L_47:
        /*0140*/ 	.word	0x00000000
        /*0144*/ 	.short	0x0007
        /*0146*/ 	.short	0x0030
        /*0148*/ 	.byte	0x00, 0xf0, 0x11, 0x00


	//----- nvinfo : EIATTR_KPARAM_INFO
	.align		4
.L_48:
        /*014c*/ 	.byte	0x04, 0x17
        /*014e*/ 	.short	(.L_50 - .L_49)
.L_49:
        /*0150*/ 	.word	0x00000000
        /*0154*/ 	.short	0x0006
        /*0156*/ 	.short	0x002c
        /*0158*/ 	.byte	0x00, 0xf0, 0x11, 0x00


	//----- nvinfo : EIATTR_KPARAM_INFO
	.align		4
.L_50:
        /*015c*/ 	.byte	0x04, 0x17
        /*015e*/ 	.short	(.L_52 - .L_51)
.L_51:
        /*0160*/ 	.word	0x00000000
        /*0164*/ 	.short	0x0005
        /*0166*/ 	.short	0x0028
        /*0168*/ 	.byte	0x00, 0xf0, 0x11, 0x00


	//----- nvinfo : EIATTR_KPARAM_INFO
	.align		4
.L_52:
        /*016c*/ 	.byte	0x04, 0x17
        /*016e*/ 	.short	(.L_54 - .L_53)
.L_53:
        /*0170*/ 	.word	0x00000000
        /*0174*/ 	.short	0x0004
        /*0176*/ 	.short	0x0020
        /*0178*/ 	.byte	0x00, 0xf4, 0x21, 0x00


	//----- nvinfo : EIATTR_KPARAM_INFO
	.align		4
.L_54:
        /*017c*/ 	.byte	0x04, 0x17
        /*017e*/ 	.short	(.L_56 - .L_55)
.L_55:
        /*0180*/ 	.word	0x00000000
        /*0184*/ 	.short	0x0003
        /*0186*/ 	.short	0x0018
        /*0188*/ 	.byte	0x00, 0xf4, 0x21, 0x00


	//----- nvinfo : EIATTR_KPARAM_INFO
	.align		4
.L_56:
        /*018c*/ 	.byte	0x04, 0x17
        /*018e*/ 	.short	(.L_58 - .L_57)
.L_57:
        /*0190*/ 	.word	0x00000000
        /*0194*/ 	.short	0x0002
        /*0196*/ 	.short	0x0010
        /*0198*/ 	.byte	0x00, 0xf4, 0x21, 0x00


	//----- nvinfo : EIATTR_KPARAM_INFO
	.align		4
.L_58:
        /*019c*/ 	.byte	0x04, 0x17
        /*019e*/ 	.short	(.L_60 - .L_59)
.L_59:
        /*01a0*/ 	.word	0x00000000
        /*01a4*/ 	.short	0x0001
        /*01a6*/ 	.short	0x0008
        /*01a8*/ 	.byte	0x00, 0xf4, 0x21, 0x00


	//----- nvinfo : EIATTR_KPARAM_INFO
	.align		4
.L_60:
        /*01ac*/ 	.byte	0x04, 0x17
        /*01ae*/ 	.short	(.L_62 - .L_61)
.L_61:
        /*01b0*/ 	.word	0x00000000
        /*01b4*/ 	.short	0x0000
        /*01b6*/ 	.short	0x0000
        /*01b8*/ 	.byte	0x00, 0xf4, 0x21, 0x00


	//----- nvinfo : EIATTR_MAXREG_COUNT
	.align		4
.L_62:
        /*01bc*/ 	.byte	0x03, 0x1b
        /*01be*/ 	.short	0x00ff


	//----- nvinfo : EIATTR_NUM_BARRIERS
	.align		4
        /*01c0*/ 	.byte	0x02, 0x4c
        /*01c2*/ 	.byte	0x01
	.zero		1


	//----- nvinfo : EIATTR_MERCURY_ISA_VERSION
	.align		4
        /*01c4*/ 	.byte	0x03, 0x5f
        /*01c6*/ 	.short	0x0000


	//----- nvinfo : EIATTR_COOP_GROUP_MASK_REGIDS
	.align		4
        /*01c8*/ 	.byte	0x04, 0x29
        /*01ca*/ 	.short	(.L_64 - .L_63)


	//   ....[0]....
.L_63:
        /*01cc*/ 	.word	0xffffffff


	//   ....[1]....
        /*01d0*/ 	.word	0xffffffff


	//   ....[2]....
        /*01d4*/ 	.word	0xffffffff


	//   ....[3]....
        /*01d8*/ 	.word	0xffffffff


	//   ....[4]....
        /*01dc*/ 	.word	0xffffffff


	//   ....[5]....
        /*01e0*/ 	.word	0xffffffff


	//   ....[6]....
        /*01e4*/ 	.word	0xffffffff


	//   ....[7]....
        /*01e8*/ 	.word	0xffffffff


	//----- nvinfo : EIATTR_COOP_GROUP_INSTR_OFFSETS
	.align		4
.L_64:
        /*01ec*/ 	.byte	0x04, 0x28
        /*01ee*/ 	.short	(.L_66 - .L_65)


	//   ....[0]....
.L_65:
        /*01f0*/ 	.word	0x000012a0


	//   ....[1]....
        /*01f4*/ 	.word	0x00001400


	//   ....[2]....
        /*01f8*/ 	.word	0x000016d0


	//   ....[3]....
        /*01fc*/ 	.word	0x00001700


	//   ....[4]....
        /*0200*/ 	.word	0x00002180


	//   ....[5]....
        /*0204*/ 	.word	0x00002190


	//   ....[6]....
        /*0208*/ 	.word	0x00002220


	//   ....[7]....
        /*020c*/ 	.word	0x00002230


	//----- nvinfo : EIATTR_EXIT_INSTR_OFFSETS
	.align		4
.L_66:
        /*0210*/ 	.byte	0x04, 0x1c
        /*0212*/ 	.short	(.L_68 - .L_67)


	//   ....[0]....
.L_67:
        /*0214*/ 	.word	0x00002db0


	//   ....[1]....
        /*0218*/ 	.word	0x00002e50


	//----- nvinfo : EIATTR_REQNTID
	.align		4
.L_68:
        /*021c*/ 	.byte	0x04, 0x10
        /*021e*/ 	.short	(.L_70 - .L_69)
.L_69:
        /*0220*/ 	.word	0x00000080
        /*0224*/ 	.word	0x00000001
        /*0228*/ 	.word	0x00000001
.L_70:


//--------------------- .nv.callgraph             --------------------------
	.section	.nv.callgraph,"",@"SHT_CUDA_CALLGRAPH"
	.align	4
	.sectionentsize	8
	.align		4
        /*0000*/ 	.word	0x00000000
	.align		4
        /*0004*/ 	.word	0xffffffff
	.align		4
        /*0008*/ 	.word	0x00000000
	.align		4
        /*000c*/ 	.word	0xfffffffe
	.align		4
        /*0010*/ 	.word	0x00000000
	.align		4
        /*0014*/ 	.word	0xfffffffd
	.align		4
        /*0018*/ 	.word	0x00000000
	.align		4
        /*001c*/ 	.word	0xfffffffc


//--------------------- .nv.rel.action            --------------------------
	.section	.nv.rel.action,"",@"SHT_CUDA_RELOCINFO"
	.align	8
	.sectionentsize	8
        /*0000*/ 	.byte	0x73, 0x00, 0x00, 0x00, 0x00, 0x00, 0x00, 0x00, 0x00, 0x00, 0x00, 0x11, 0x25, 0x00, 0x05, 0x36


//--------------------- .nv.constant4             --------------------------
	.section	.nv.constant4,"a",@progbits
	.align	8
	.align		8
.nv.constant4:
        /*0000*/ 	.dword	_$_str


//--------------------- .nv.constant0.attn_fwd    --------------------------
	.section	.nv.constant0.attn_fwd,"a",@progbits
	.sectionflags	@""
	.align	4
.nv.constant0.attn_fwd:
	.zero		488


//--------------------- .text.attn_fwd            --------------------------
	.section	.text.attn_fwd,"ax",@progbits
	.sectioninfo	@"SHI_REGISTERS=127"
	.align	128
        .global         attn_fwd
        .type           attn_fwd,@function
        .size           attn_fwd,(.L_x_3 - attn_fwd)
        .other          attn_fwd,@"STO_CUDA_ENTRY STV_DEFAULT"
attn_fwd:
.text.attn_fwd:
[----:B------:R-:W-:Y:S02]  /*0000*/  IMAD.MOV.U32 R1, RZ, RZ, c[0x0][0x28] ;  /* 0x00000a00ff017624 */ /* 0x000fe400078e00ff */
[----:B------:R-:W0:Y:S01]  /*0010*/  S2R R7, SR_CTAID.X ;  /* 0x0000000000077919 */ /* 0x000e220000002500 */
[----:B------:R-:W-:Y:S01]  /*0020*/  MOV R10, c[0x0][0x198] ;  /* 0x00006600000a7a02 */ /* 0x000fe20000000f00 */
[----:B------:R-:W-:Y:S02]  /*0030*/  ULDC.64 UR6, c[0x0][0x118] ;  /* 0x0000460000067ab9 */ /* 0x000fe40000000a00 */
[----:B------:R-:W1:Y:S04]  /*0040*/  S2R R0, SR_TID.X ;  /* 0x0000000000007919 */ /* 0x000e680000002100 */
[----:B------:R-:W2:Y:S01]  /*0050*/  S2R R2, SR_CTAID.Y ;  /* 0x0000000000027919 */ /* 0x000ea20000002600 */
[----:B0-----:R-:W-:Y:S01]  /*0060*/  IMAD.SHL.U32 R7, R7, 0x20, RZ ;  /* 0x0000002007077824 */ /* 0x001fe200078e00ff */
[----:B-1----:R-:W-:-:S04]  /*0070*/  SHF.R.U32.HI R4, RZ, 0x5, R0 ;  /* 0x00000005ff047819 */ /* 0x002fc80000011600 */
[----:B------:R-:W-:Y:S02]  /*0080*/  LOP3.LUT R3, R7, 0x1f, R0, 0xf8, !PT ;  /* 0x0000001f07037812 */ /* 0x000fe400078ef800 */
[----:B------:R-:W-:Y:S01]  /*0090*/  SGXT.U32 R4, R4, 0x2 ;  /* 0x000000020404781a */ /* 0x000fe20000000000 */
[----:B--2---:R-:W-:Y:S02]  /*00a0*/  IMAD R5, R2, c[0x0][0x190], RZ ;  /* 0x0000640002057a24 */ /* 0x004fe400078e02ff */
[----:B------:R-:W-:Y:S02]  /*00b0*/  IMAD R8, R3, c[0x0][0x194], RZ ;  /* 0x0000650003087a24 */ /* 0x000fe400078e02ff */
[----:B------:R-:W-:Y:S02]  /*00c0*/  IMAD R11, R4, c[0x0][0x198], RZ ;  /* 0x00006600040b7a24 */ /* 0x000fe400078e02ff */
[C---:B------:R-:W-:Y:S02]  /*00d0*/  IMAD.SHL.U32 R6, R5.reuse, 0x2, RZ ;  /* 0x0000000205067824 */ /* 0x040fe400078e00ff */
[----:B------:R-:W-:Y:S01]  /*00e0*/  IMAD.SHL.U32 R9, R8, 0x2, RZ ;  /* 0x0000000208097824 */ /* 0x000fe200078e00ff */
[----:B------:R-:W-:Y:S01]  /*00f0*/  LEA R13, R10, R11, 0x2 ;  /* 0x0000000b0a0d7211 */ /* 0x000fe200078e10ff */
[----:B------:R-:W-:-:S03]  /*0100*/  IMAD.HI R5, R5, 0x2, RZ ;  /* 0x0000000205057827 */ /* 0x000fc600078e02ff */
[----:B------:R-:W-:Y:S01]  /*0110*/  IADD3 R14, P0, P1, R9, c[0x0][0x160], R6 ;  /* 0x00005800090e7a10 */ /* 0x000fe2000791e006 */
[----:B------:R-:W-:-:S04]  /*0120*/  IMAD.HI R8, R8, 0x2, RZ ;  /* 0x0000000208087827 */ /* 0x000fc800078e02ff */
[----:B------:R-:W-:Y:S01]  /*0130*/  IMAD R6, R10, 0x4, R13 ;  /* 0x000000040a067824 */ /* 0x000fe200078e020d */
[----:B------:R-:W-:Y:S02]  /*0140*/  IADD3.X R16, R8, c[0x0][0x164], R5, P0, P1 ;  /* 0x0000590008107a10 */ /* 0x000fe400007e2405 */
[-C--:B------:R-:W-:Y:S01]  /*0150*/  LEA R8, P0, R11, R14.reuse, 0x1 ;  /* 0x0000000e0b087211 */ /* 0x080fe200078008ff */
[----:B------:R-:W-:Y:S01]  /*0160*/  IMAD R5, R10, 0x4, R6 ;  /* 0x000000040a057824 */ /* 0x000fe200078e0206 */
[-C--:B------:R-:W-:Y:S02]  /*0170*/  LEA R10, P1, R13, R14.reuse, 0x1 ;  /* 0x0000000e0d0a7211 */ /* 0x080fe400078208ff */
[-C--:B------:R-:W-:Y:S02]  /*0180*/  LEA R12, P2, R6, R14.reuse, 0x1 ;  /* 0x0000000e060c7211 */ /* 0x080fe400078408ff */
[----:B------:R-:W-:Y:S02]  /*0190*/  LEA R14, P3, R5, R14, 0x1 ;  /* 0x0000000e050e7211 */ /* 0x000fe400078608ff */
[----:B------:R-:W-:-:S02]  /*01a0*/  LEA.HI.X.SX32 R9, R11, R16, 0x1, P0 ;  /* 0x000000100b097211 */ /* 0x000fc400000f0eff */
[-C--:B------:R-:W-:Y:S02]  /*01b0*/  LEA.HI.X.SX32 R11, R13, R16.reuse, 0x1, P1 ;  /* 0x000000100d0b7211 */ /* 0x080fe400008f0eff */
[-C--:B------:R-:W-:Y:S01]  /*01c0*/  LEA.HI.X.SX32 R13, R6, R16.reuse, 0x1, P2 ;  /* 0x00000010060d7211 */ /* 0x080fe200010f0eff */
[----:B------:R0:W2:Y:S01]  /*01d0*/  LDG.E.U16 R8, [R8.64] ;  /* 0x0000000608087981 */ /* 0x0000a2000c1e1500 */
[----:B------:R-:W-:-:S03]  /*01e0*/  LEA.HI.X.SX32 R15, R5, R16, 0x1, P3 ;  /* 0x00000010050f7211 */ /* 0x000fc600018f0eff */
[----:B------:R1:W3:Y:S04]  /*01f0*/  LDG.E.U16 R12, [R12.64] ;  /* 0x000000060c0c7981 */ /* 0x0002e8000c1e1500 */
[----:B------:R4:W5:Y:S04]  /*0200*/  LDG.E.U16 R15, [R14.64] ;  /* 0x000000060e0f7981 */ /* 0x000968000c1e1500 */
[----:B------:R0:W5:Y:S01]  /*0210*/  LDG.E.U16 R11, [R10.64] ;  /* 0x000000060a0b7981 */ /* 0x000162000c1e1500 */
[----:B------:R-:W-:Y:S02]  /*0220*/  SHF.R.S32.HI R5, RZ, 0x6, R0 ;  /* 0x00000006ff057819 */ /* 0x000fe40000011400 */
[----:B------:R-:W-:-:S02]  /*0230*/  LOP3.LUT R16, R0, 0x3f, RZ, 0xc0, !PT ;  /* 0x0000003f00107812 */ /* 0x000fc400078ec0ff */
[----:B------:R-:W-:Y:S02]  /*0240*/  SGXT R5, R5, 0x1 ;  /* 0x000000010505781a */ /* 0x000fe40000000200 */
[----:B------:R-:W-:-:S04]  /*0250*/  SHF.L.U32 R6, R16, 0x1, RZ ;  /* 0x0000000110067819 */ /* 0x000fc800000006ff */
[----:B------:R-:W-:-:S04]  /*0260*/  LOP3.LUT R5, R6, 0x90, R5, 0x78, !PT ;  /* 0x0000009006057812 */ /* 0x000fc800078e7805 */
[----:B------:R-:W-:Y:S02]  /*0270*/  LOP3.LUT R6, R5, 0x20, RZ, 0x3c, !PT ;  /* 0x0000002005067812 */ /* 0x000fe400078e3cff */
[----:B0-----:R-:W-:-:S04]  /*0280*/  IADD3 R9, R7, 0x20, RZ ;  /* 0x0000002007097810 */ /* 0x001fc80007ffe0ff */
[----:B------:R-:W-:Y:S01]  /*0290*/  ISETP.GE.AND P0, PT, R9, 0x1, PT ;  /* 0x000000010900780c */ /* 0x000fe20003f06270 */
[----:B------:R-:W-:Y:S01]  /*02a0*/  IMAD.MOV.U32 R49, RZ, RZ, -0x800000 ;  /* 0xff800000ff317424 */ /* 0x000fe200078e00ff */
[----:B------:R-:W-:Y:S01]  /*02b0*/  MOV R10, 0x3f800000 ;  /* 0x3f800000000a7802 */ /* 0x000fe20000000f00 */
[----:B------:R-:W-:Y:S01]  /*02c0*/  IMAD.MOV.U32 R68, RZ, RZ, 0x3f800000 ;  /* 0x3f800000ff447424 */ /* 0x000fe200078e00ff */
[----:B------:R-:W-:Y:S01]  /*02d0*/  CS2R R24, SRZ ;  /* 0x0000000000187805 */ /* 0x000fe2000001ff00 */
[----:B------:R-:W-:Y:S01]  /*02e0*/  IMAD.MOV.U32 R48, RZ, RZ, -0x800000 ;  /* 0xff800000ff307424 */ /* 0x000fe200078e00ff */
[----:B------:R-:W-:Y:S01]  /*02f0*/  CS2R R26, SRZ ;  /* 0x00000000001a7805 */ /* 0x000fe2000001ff00 */
[----:B------:R-:W-:Y:S01]  /*0300*/  CS2R R20, SRZ ;  /* 0x0000000000147805 */ /* 0x000fe2000001ff00 */
[----:B------:R-:W-:Y:S01]  /*0310*/  CS2R R22, SRZ ;  /* 0x0000000000167805 */ /* 0x000fe2000001ff00 */
[C---:B-1----:R-:W-:Y:S02]  /*0320*/  SHF.L.U32 R13, R0.reuse, 0x1, RZ ;  /* 0x00000001000d7819 */ /* 0x042fe400000006ff */
[C---:B----4-:R-:W-:Y:S01]  /*0330*/  LOP3.LUT R14, R0.reuse, 0x10, RZ, 0xc0, !PT ;  /* 0x00000010000e7812 */ /* 0x050fe200078ec0ff */
[----:B--2---:R-:W-:Y:S04]  /*0340*/  STS.U16 [R5+0x800], R8 ;  /* 0x0008000805007388 */ /* 0x004fe80000000400 */
[----:B---3--:R0:W-:Y:S04]  /*0350*/  STS.U16 [R5+0xa00], R12 ;  /* 0x000a000c05007388 */ /* 0x0081e80000000400 */
[----:B-----5:R-:W-:Y:S04]  /*0360*/  STS.U16 [R6+0xb00], R15 ;  /* 0x000b000f06007388 */ /* 0x020fe80000000400 */
[----:B------:R1:W-:Y:S01]  /*0370*/  STS.U16 [R6+0x900], R11 ;  /* 0x0009000b06007388 */ /* 0x0003e20000000400 */
[C---:B0-----:R-:W-:Y:S01]  /*0380*/  IMAD.SHL.U32 R12, R0.reuse, 0x8, RZ ;  /* 0x00000008000c7824 */ /* 0x041fe200078e00ff */
[----:B-1----:R-:W-:Y:S01]  /*0390*/  LOP3.LUT R11, R0, 0x20, RZ, 0xc0, !PT ;  /* 0x00000020000b7812 */ /* 0x002fe200078ec0ff */
[----:B------:R-:W-:Y:S05]  /*03a0*/  @!P0 BRA `(.L_x_0) ;  /* 0x00001fc000008947 */ /* 0x000fea0003800000 */
[----:B------:R-:W-:Y:S01]  /*03b0*/  IMAD R18, R16, c[0x0][0x1b4], RZ ;  /* 0x00006d0010127a24 */ /* 0x000fe200078e02ff */
[----:B------:R-:W-:Y:S01]  /*03c0*/  LOP3.LUT R16, R0, 0xf, RZ, 0xc0, !PT ;  /* 0x0000000f00107812 */ /* 0x000fe200078ec0ff */
[----:B------:R-:W-:Y:S01]  /*03d0*/  IMAD R10, R2, c[0x0][0x1b0], RZ ;  /* 0x00006c00020a7a24 */ /* 0x000fe200078e02ff */
[----:B------:R-:W-:Y:S01]  /*03e0*/  SHF.R.U32.HI R19, RZ, 0x2, R0 ;  /* 0x00000002ff137819 */ /* 0x000fe20000011600 */
[----:B------:R-:W-:Y:S01]  /*03f0*/  IMAD.SHL.U32 R15, R18, 0x2, RZ ;  /* 0x00000002120f7824 */ /* 0x000fe200078e00ff */
[----:B------:R-:W-:Y:S01]  /*0400*/  MOV R27, c[0x0][0x1a4] ;  /* 0x00006900001b7a02 */ /* 0x000fe20000000f00 */
[----:B------:R-:W-:Y:S01]  /*0410*/  IMAD.SHL.U32 R8, R10, 0x2, RZ ;  /* 0x000000020a087824 */ /* 0x000fe200078e00ff */
[----:B------:R-:W-:Y:S01]  /*0420*/  LOP3.LUT R23, R0, 0x7, RZ, 0xc0, !PT ;  /* 0x0000000700177812 */ /* 0x000fe200078ec0ff */
[----:B------:R-:W-:Y:S01]  /*0430*/  IMAD R17, R16, c[0x0][0x1a8], RZ ;  /* 0x00006a0010117a24 */ /* 0x000fe200078e02ff */
[----:B------:R-:W-:Y:S01]  /*0440*/  SGXT.U32 R16, R19, 0x3 ;  /* 0x000000031310781a */ /* 0x000fe20000000000 */
[----:B------:R-:W-:Y:S01]  /*0450*/  IMAD.HI R21, R18, 0x2, RZ ;  /* 0x0000000212157827 */ /* 0x000fe200078e02ff */
[----:B------:R-:W-:Y:S01]  /*0460*/  IADD3 R71, P0, P1, R15, c[0x0][0x170], R8 ;  /* 0x00005c000f477a10 */ /* 0x000fe2000791e008 */
[----:B------:R-:W-:Y:S01]  /*0470*/  UMOV UR4, URZ ;  /* 0x0000003f00047c82 */ /* 0x000fe20008000000 */
[----:B------:R-:W-:Y:S01]  /*0480*/  SHF.R.U32.HI R15, RZ, 0x1, R11 ;  /* 0x00000001ff0f7819 */ /* 0x000fe2000001160b */
[----:B------:R-:W-:Y:S01]  /*0490*/  IMAD R8, R2, c[0x0][0x1a0], RZ ;  /* 0x0000680002087a24 */ /* 0x000fe200078e02ff */
[----:B------:R-:W-:Y:S01]  /*04a0*/  MOV R64, RZ ;  /* 0x000000ff00407202 */ /* 0x000fe20000000f00 */
[----:B------:R-:W-:Y:S01]  /*04b0*/  IMAD.HI R18, R10, 0x2, RZ ;  /* 0x000000020a127827 */ /* 0x000fe200078e02ff */
[----:B------:R-:W-:-:S02]  /*04c0*/  LOP3.LUT R15, R7, R15, R16, 0xfe, !PT ;  /* 0x0000000f070f7212 */ /* 0x000fc400078efe10 */
[C---:B------:R-:W-:Y:S01]  /*04d0*/  SHF.L.U32 R10, R8.reuse, 0x1, RZ ;  /* 0x00000001080a7819 */ /* 0x040fe200000006ff */
[----:B------:R-:W-:Y:S01]  /*04e0*/  IMAD.SHL.U32 R19, R17, 0x2, RZ ;  /* 0x0000000211137824 */ /* 0x000fe200078e00ff */
[----:B------:R-:W-:Y:S01]  /*04f0*/  IADD3.X R25, R21, c[0x0][0x174], R18, P0, P1 ;  /* 0x00005d0015197a10 */ /* 0x000fe200007e2412 */
[----:B------:R-:W-:Y:S01]  /*0500*/  IMAD.HI R8, R8, 0x2, RZ ;  /* 0x0000000208087827 */ /* 0x000fe200078e02ff */
[----:B------:R-:W-:Y:S02]  /*0510*/  LOP3.LUT R7, R13, 0x10, RZ, 0xc0, !PT ;  /* 0x000000100d077812 */ /* 0x000fe400078ec0ff */
[----:B------:R-:W-:Y:S01]  /*0520*/  IADD3 R88, P0, P1, R19, c[0x0][0x168], R10 ;  /* 0x00005a0013587a10 */ /* 0x000fe2000791e00a */
[----:B------:R-:W-:Y:S01]  /*0530*/  IMAD.HI R17, R17, 0x2, RZ ;  /* 0x0000000211117827 */ /* 0x000fe200078e02ff */
[--C-:B------:R-:W-:Y:S02]  /*0540*/  SHF.R.U32.HI R10, RZ, 0x4, R0.reuse ;  /* 0x00000004ff0a7819 */ /* 0x100fe40000011600 */
[----:B------:R-:W-:Y:S01]  /*0550*/  SHF.R.U32.HI R16, RZ, 0x6, R0 ;  /* 0x00000006ff107819 */ /* 0x000fe20000011600 */
[----:B------:R-:W-:Y:S01]  /*0560*/  IMAD R21, R23, 0x2, R14 ;  /* 0x0000000217157824 */ /* 0x000fe200078e020e */
[----:B------:R-:W-:Y:S01]  /*0570*/  SGXT.U32 R10, R10, 0x3 ;  /* 0x000000030a0a781a */ /* 0x000fe20000000000 */
[----:B------:R-:W-:Y:S01]  /*0580*/  IMAD.MOV.U32 R29, RZ, RZ, c[0x0][0x1b8] ;  /* 0x00006e00ff1d7624 */ /* 0x000fe200078e00ff */
[----:B------:R-:W-:Y:S01]  /*0590*/  LOP3.LUT R19, R7, 0x20, R0, 0xf8, !PT ;  /* 0x0000002007137812 */ /* 0x000fe200078ef800 */
[----:B------:R-:W-:Y:S01]  /*05a0*/  IMAD R30, R23, 0x90, RZ ;  /* 0x00000090171e7824 */ /* 0x000fe200078e02ff */
[----:B------:R-:W-:Y:S01]  /*05b0*/  SGXT.U32 R7, R16, 0x1 ;  /* 0x000000011007781a */ /* 0x000fe20000000000 */
[----:B------:R-:W-:Y:S01]  /*05c0*/  IMAD R10, R10, c[0x0][0x1a4], RZ ;  /* 0x000069000a0a7a24 */ /* 0x000fe200078e02ff */
[----:B------:R-:W-:Y:S01]  /*05d0*/  LOP3.LUT R16, R19, 0x30, R12, 0x78, !PT ;  /* 0x0000003013107812 */ /* 0x000fe200078e780c */
[----:B------:R-:W-:Y:S01]  /*05e0*/  IMAD.MOV.U32 R68, RZ, RZ, 0x3f800000 ;  /* 0x3f800000ff447424 */ /* 0x000fe200078e00ff */
[----:B------:R-:W-:Y:S01]  /*05f0*/  IADD3.X R24, R17, c[0x0][0x16c], R8, P0, P1 ;  /* 0x00005b0011187a10 */ /* 0x000fe200007e2408 */
[----:B------:R-:W-:Y:S01]  /*0600*/  IMAD R20, R7, c[0x0][0x1b8], RZ ;  /* 0x00006e0007147a24 */ /* 0x000fe200078e02ff */
[----:B------:R-:W-:Y:S01]  /*0610*/  LEA.HI R7, R0, 0x38, RZ, 0x1c ;  /* 0x0000003800077811 */ /* 0x000fe200078fe0ff */
[----:B------:R-:W-:Y:S01]  /*0620*/  IMAD.U32 R16, R21, 0x20, R16 ;  /* 0x0000002015107824 */ /* 0x000fe200078e0010 */
[----:B------:R-:W-:Y:S01]  /*0630*/  LEA R18, R27, R10, 0x3 ;  /* 0x0000000a1b127211 */ /* 0x000fe200078e18ff */
[----:B------:R-:W-:Y:S01]  /*0640*/  IMAD R21, R29, 0x2, R20 ;  /* 0x000000021d157824 */ /* 0x000fe200078e0214 */
[-C--:B------:R-:W-:Y:S01]  /*0650*/  LEA R102, P1, R10, R88.reuse, 0x1 ;  /* 0x000000580a667211 */ /* 0x080fe200078208ff */
[----:B------:R-:W-:Y:S01]  /*0660*/  IMAD R19, R7, c[0x0][0x1a4], RZ ;  /* 0x0000690007137a24 */ /* 0x000fe200078e02ff */
[----:B------:R-:W-:Y:S01]  /*0670*/  LEA R100, P2, R18, R88, 0x1 ;  /* 0x0000005812647211 */ /* 0x000fe200078408ff */
[----:B------:R-:W-:Y:S01]  /*0680*/  IMAD R7, R27, 0x8, R18 ;  /* 0x000000081b077824 */ /* 0x000fe200078e0212 */
[----:B------:R-:W-:Y:S01]  /*0690*/  LEA.HI.X.SX32 R103, R10, R24, 0x1, P1 ;  /* 0x000000180a677211 */ /* 0x000fe200008f0eff */
[----:B------:R-:W-:Y:S01]  /*06a0*/  IMAD.MOV.U32 R98, RZ, RZ, -0x800000 ;  /* 0xff800000ff627424 */ /* 0x000fe200078e00ff */
[----:B------:R-:W-:Y:S01]  /*06b0*/  LEA R22, R29, R21, 0x1 ;  /* 0x000000151d167211 */ /* 0x000fe200078e08ff */
[----:B------:R-:W-:Y:S01]  /*06c0*/  IMAD R8, R27, 0x8, R7 ;  /* 0x000000081b087824 */ /* 0x000fe200078e0207 */
[-C--:B------:R-:W-:Y:S01]  /*06d0*/  LEA R96, P1, R7, R88.reuse, 0x1 ;  /* 0x0000005807607211 */ /* 0x080fe200078208ff */
[----:B------:R-:W-:Y:S01]  /*06e0*/  IMAD.MOV.U32 R69, RZ, RZ, -0x800000 ;  /* 0xff800000ff457424 */ /* 0x000fe200078e00ff */
[----:B------:R-:W-:Y:S01]  /*06f0*/  LEA R86, P3, R19, R88, 0x1 ;  /* 0x0000005813567211 */ /* 0x000fe200078608ff */
[----:B------:R-:W-:Y:S01]  /*0700*/  IMAD R10, R27, 0x8, R8 ;  /* 0x000000081b0a7824 */ /* 0x000fe200078e0208 */
[----:B------:R-:W-:-:S02]  /*0710*/  LEA.HI.X.SX32 R101, R18, R24, 0x1, P2 ;  /* 0x0000001812657211 */ /* 0x000fc400010f0eff */
[----:B------:R-:W-:Y:S01]  /*0720*/  LEA.HI.X.SX32 R97, R7, R24, 0x1, P1 ;  /* 0x0000001807617211 */ /* 0x000fe200008f0eff */
[----:B------:R-:W-:Y:S01]  /*0730*/  IMAD R17, R27, 0x8, R10 ;  /* 0x000000081b117824 */ /* 0x000fe200078e020a */
[----:B------:R-:W-:Y:S02]  /*0740*/  LEA R18, R29, R22, 0x1 ;  /* 0x000000161d127211 */ /* 0x000fe400078e08ff */
[----:B------:R-:W-:Y:S02]  /*0750*/  LEA.HI.X.SX32 R87, R19, R24, 0x1, P3 ;  /* 0x0000001813577211 */ /* 0x000fe400018f0eff */
[----:B------:R-:W-:Y:S01]  /*0760*/  LEA R7, R27, R17, 0x3 ;  /* 0x000000111b077211 */ /* 0x000fe200078e18ff */
[----:B------:R-:W-:Y:S01]  /*0770*/  IMAD R19, R29, 0x2, R18 ;  /* 0x000000021d137824 */ /* 0x000fe200078e0212 */
[-C--:B------:R-:W-:Y:S01]  /*0780*/  LEA R94, P1, R8, R88.reuse, 0x1 ;  /* 0x00000058085e7211 */ /* 0x080fe200078208ff */
[----:B------:R-:W-:Y:S01]  /*0790*/  CS2R R26, SRZ ;  /* 0x00000000001a7805 */ /* 0x000fe2000001ff00 */
[----:B------:R-:W-:-:S02]  /*07a0*/  LEA R92, P2, R10, R88, 0x1 ;  /* 0x000000580a5c7211 */ /* 0x000fc400078408ff */
[-C--:B------:R-:W-:Y:S02]  /*07b0*/  LEA R90, P3, R17, R88.reuse, 0x1 ;  /* 0x00000058115a7211 */ /* 0x080fe400078608ff */
[C---:B------:R-:W-:Y:S02]  /*07c0*/  LEA R88, P4, R7.reuse, R88, 0x1 ;  /* 0x0000005807587211 */ /* 0x040fe400078808ff */
[-C--:B------:R-:W-:Y:S02]  /*07d0*/  LEA.HI.X.SX32 R95, R8, R24.reuse, 0x1, P1 ;  /* 0x00000018085f7211 */ /* 0x080fe400008f0eff */
[-C--:B------:R-:W-:Y:S01]  /*07e0*/  LEA.HI.X.SX32 R89, R7, R24.reuse, 0x1, P4 ;  /* 0x0000001807597211 */ /* 0x080fe200020f0eff */
[----:B------:R-:W-:Y:S01]  /*07f0*/  IMAD R7, R29, 0x2, R19 ;  /* 0x000000021d077824 */ /* 0x000fe200078e0213 */
[C---:B------:R-:W-:Y:S02]  /*0800*/  LEA R80, P1, R22.reuse, R71, 0x1 ;  /* 0x0000004716507211 */ /* 0x040fe400078208ff */
[----:B------:R-:W-:Y:S01]  /*0810*/  LEA.HI.X.SX32 R91, R17, R24, 0x1, P3 ;  /* 0x00000018115b7211 */ /* 0x000fe200018f0eff */
[----:B------:R-:W-:Y:S01]  /*0820*/  IMAD R8, R29, 0x2, R7 ;  /* 0x000000021d087824 */ /* 0x000fe200078e0207 */
[----:B------:R-:W-:-:S02]  /*0830*/  LEA.HI.X.SX32 R81, R22, R25, 0x1, P1 ;  /* 0x0000001916517211 */ /* 0x000fc400008f0eff */
[CC--:B------:R-:W-:Y:S02]  /*0840*/  LEA R74, P1, R7.reuse, R71.reuse, 0x1 ;  /* 0x00000047074a7211 */ /* 0x0c0fe400078208ff */
[----:B------:R-:W-:Y:S02]  /*0850*/  LEA R84, P0, R20, R71, 0x1 ;  /* 0x0000004714547211 */ /* 0x000fe400078008ff */
[----:B------:R-:W-:Y:S02]  /*0860*/  LEA.HI.X.SX32 R75, R7, R25, 0x1, P1 ;  /* 0x00000019074b7211 */ /* 0x000fe400008f0eff */
[----:B------:R-:W-:Y:S02]  /*0870*/  SHF.R.S32.HI R7, RZ, 0x2, R0 ;  /* 0x00000002ff077819 */ /* 0x000fe40000011400 */
[----:B------:R-:W-:Y:S02]  /*0880*/  LOP3.LUT R17, R0, 0x3, RZ, 0xc0, !PT ;  /* 0x0000000300117812 */ /* 0x000fe400078ec0ff */
[----:B------:R-:W-:-:S02]  /*0890*/  SGXT R7, R7, 0x1 ;  /* 0x000000010707781a */ /* 0x000fc40000000200 */
[----:B------:R-:W-:Y:S02]  /*08a0*/  LEA.HI.X.SX32 R93, R10, R24, 0x1, P2 ;  /* 0x000000180a5d7211 */ /* 0x000fe400010f0eff */
[----:B------:R-:W-:Y:S02]  /*08b0*/  LOP3.LUT R22, R7, 0x90, RZ, 0xc0, !PT ;  /* 0x0000009007167812 */ /* 0x000fe400078ec0ff */
[----:B------:R-:W-:Y:S02]  /*08c0*/  LEA.HI.X.SX32 R85, R20, R25, 0x1, P0 ;  /* 0x0000001914557211 */ /* 0x000fe400000f0eff */
[-C--:B------:R-:W-:Y:S01]  /*08d0*/  LEA R82, P0, R21, R71.reuse, 0x1 ;  /* 0x0000004715527211 */ /* 0x080fe200078008ff */
[----:B------:R-:W-:Y:S01]  /*08e0*/  IMAD R28, R17, 0x20, R22 ;  /* 0x00000020111c7824 */ /* 0x000fe200078e0216 */
[----:B------:R-:W-:Y:S01]  /*08f0*/  LEA R78, P2, R18, R71, 0x1 ;  /* 0x00000047124e7211 */ /* 0x000fe200078408ff */
[----:B------:R-:W-:Y:S01]  /*0900*/  CS2R R22, SRZ ;  /* 0x0000000000167805 */ /* 0x000fe2000001ff00 */
[----:B------:R-:W-:-:S02]  /*0910*/  LEA R10, R29, R8, 0x1 ;  /* 0x000000081d0a7211 */ /* 0x000fc400078e08ff */
[-C--:B------:R-:W-:Y:S02]  /*0920*/  LEA.HI.X.SX32 R83, R21, R25.reuse, 0x1, P0 ;  /* 0x0000001915537211 */ /* 0x080fe400000f0eff */
[----:B------:R-:W-:Y:S01]  /*0930*/  LEA.HI.X.SX32 R79, R18, R25, 0x1, P2 ;  /* 0x00000019124f7211 */ /* 0x000fe200010f0eff */
[----:B------:R-:W-:Y:S01]  /*0940*/  CS2R R20, SRZ ;  /* 0x0000000000147805 */ /* 0x000fe2000001ff00 */
[-C--:B------:R-:W-:Y:S02]  /*0950*/  LEA R76, P0, R19, R71.reuse, 0x1 ;  /* 0x00000047134c7211 */ /* 0x080fe400078008ff */
[-C--:B------:R-:W-:Y:S02]  /*0960*/  LEA R72, P2, R8, R71.reuse, 0x1 ;  /* 0x0000004708487211 */ /* 0x080fe400078408ff */
[----:B------:R-:W-:Y:S02]  /*0970*/  LEA R70, P3, R10, R71, 0x1 ;  /* 0x000000470a467211 */ /* 0x000fe400078608ff */
[----:B------:R-:W-:-:S02]  /*0980*/  LOP3.LUT R7, R28, 0x10, R13, 0x78, !PT ;  /* 0x000000101c077812 */ /* 0x000fc400078e780d */
[----:B------:R-:W-:Y:S02]  /*0990*/  LOP3.LUT R65, R30, 0x30, R13, 0x78, !PT ;  /* 0x000000301e417812 */ /* 0x000fe400078e780d */
[-C--:B------:R-:W-:Y:S01]  /*09a0*/  LEA.HI.X.SX32 R77, R19, R25.reuse, 0x1, P0 ;  /* 0x00000019134d7211 */ /* 0x080fe200000f0eff */
[----:B------:R-:W-:Y:S01]  /*09b0*/  IMAD R7, R14, 0x10, R7 ;  /* 0x000000100e077824 */ /* 0x000fe200078e0207 */
[-C--:B------:R-:W-:Y:S01]  /*09c0*/  LEA.HI.X.SX32 R73, R8, R25.reuse, 0x1, P2 ;  /* 0x0000001908497211 */ /* 0x080fe200010f0eff */
[----:B------:R-:W-:Y:S01]  /*09d0*/  IMAD.MOV.U32 R8, RZ, RZ, RZ ;  /* 0x000000ffff087224 */ /* 0x000fe200078e00ff */
[----:B------:R-:W-:Y:S02]  /*09e0*/  LEA.HI.X.SX32 R71, R10, R25, 0x1, P3 ;  /* 0x000000190a477211 */ /* 0x000fe400018f0eff */
[C---:B------:R-:W-:Y:S01]  /*09f0*/  LOP3.LUT R18, R5.reuse, 0x40, RZ, 0x3c, !PT ;  /* 0x0000004005127812 */ /* 0x040fe200078e3cff */
[----:B------:R-:W-:Y:S01]  /*0a00*/  CS2R R24, SRZ ;  /* 0x0000000000187805 */ /* 0x000fe2000001ff00 */
[----:B------:R-:W-:-:S02]  /*0a10*/  LOP3.LUT R19, R5, 0x60, RZ, 0x3c, !PT ;  /* 0x0000006005137812 */ /* 0x000fc400078e3cff */
[----:B------:R-:W-:Y:S02]  /*0a20*/  MOV R10, 0x3f800000 ;  /* 0x3f800000000a7802 */ /* 0x000fe40000000f00 */
[----:B------:R-:W-:Y:S02]  /*0a30*/  LOP3.LUT R66, R15, 0x8, RZ, 0xfc, !PT ;  /* 0x000000080f427812 */ /* 0x000fe400078efcff */
[----:B------:R-:W-:Y:S02]  /*0a40*/  LOP3.LUT R67, R65, 0x40, RZ, 0x3c, !PT ;  /* 0x0000004041437812 */ /* 0x000fe400078e3cff */
.L_x_1:
[----:B------:R-:W-:-:S04]  /*0a50*/  IMAD.WIDE R32, R64, 0x2, R96 ;  /* 0x0000000240207825 */ /* 0x000fc800078e0260 */
[C---:B------:R-:W-:Y:S02]  /*0a60*/  IMAD.WIDE R28, R64.reuse, 0x2, R102 ;  /* 0x00000002401c7825 */ /* 0x040fe400078e0266 */
[----:B------:R-:W2:Y:S02]  /*0a70*/  LDG.E.U16 R32, [R32.64] ;  /* 0x0000000620207981 */ /* 0x000ea4000c1e1500 */
[C---:B------:R-:W-:Y:S02]  /*0a80*/  IMAD.WIDE R30, R64.reuse, 0x2, R100 ;  /* 0x00000002401e7825 */ /* 0x040fe400078e0264 */
[----:B------:R-:W3:Y:S02]  /*0a90*/  LDG.E.U16 R44, [R28.64] ;  /* 0x000000061c2c7981 */ /* 0x000ee4000c1e1500 */
[C---:B------:R-:W-:Y:S02]  /*0aa0*/  IMAD.WIDE R34, R64.reuse, 0x2, R94 ;  /* 0x0000000240227825 */ /* 0x040fe400078e025e */
[----:B------:R-:W4:Y:S02]  /*0ab0*/  LDG.E.U16 R46, [R30.64] ;  /* 0x000000061e2e7981 */ /* 0x000f24000c1e1500 */
[----:B------:R-:W-:-:S02]  /*0ac0*/  IMAD.WIDE R36, R64, 0x2, R92 ;  /* 0x0000000240247825 */ /* 0x000fc400078e025c */
[----:B------:R-:W5:Y:S02]  /*0ad0*/  LDG.E.U16 R52, [R34.64] ;  /* 0x0000000622347981 */ /* 0x000f64000c1e1500 */
[C---:B------:R-:W-:Y:S02]  /*0ae0*/  IMAD.WIDE R38, R64.reuse, 0x2, R90 ;  /* 0x0000000240267825 */ /* 0x040fe400078e025a */
[----:B------:R-:W5:Y:S02]  /*0af0*/  LDG.E.U16 R54, [R36.64] ;  /* 0x0000000624367981 */ /* 0x000f64000c1e1500 */
[C---:B------:R-:W-:Y:S02]  /*0b00*/  IMAD.WIDE R40, R64.reuse, 0x2, R88 ;  /* 0x0000000240287825 */ /* 0x040fe400078e0258 */
[----:B------:R-:W5:Y:S02]  /*0b10*/  LDG.E.U16 R60, [R38.64] ;  /* 0x00000006263c7981 */ /* 0x000f64000c1e1500 */
[----:B------:R-:W-:-:S02]  /*0b20*/  IMAD.WIDE R42, R64, 0x2, R86 ;  /* 0x00000002402a7825 */ /* 0x000fc400078e0256 */
[----:B------:R-:W5:Y:S04]  /*0b30*/  LDG.E.U16 R62, [R40.64] ;  /* 0x00000006283e7981 */ /* 0x000f68000c1e1500 */
[----:B------:R-:W5:Y:S04]  /*0b40*/  LDG.E.U16 R104, [R42.64] ;  /* 0x000000062a687981 */ /* 0x000f68000c1e1500 */
[----:B------:R-:W-:Y:S01]  /*0b50*/  BAR.SYNC.DEFER_BLOCKING 0x0 ;  /* 0x0000000000007b1d */ /* 0x000fe20000010000 */
[----:B------:R-:W-:-:S04]  /*0b60*/  IMAD.WIDE R108, R8, 0x2, R84 ;  /* 0x00000002086c7825 */ /* 0x000fc800078e0254 */
[----:B------:R-:W-:-:S04]  /*0b70*/  IMAD.WIDE R114, R8, 0x2, R76 ;  /* 0x0000000208727825 */ /* 0x000fc800078e024c */
[----:B------:R-:W-:-:S04]  /*0b80*/  IMAD.WIDE R120, R8, 0x2, R82 ;  /* 0x0000000208787825 */ /* 0x000fc800078e0252 */
[----:B------:R-:W-:-:S04]  /*0b90*/  IMAD.WIDE R112, R8, 0x2, R74 ;  /* 0x0000000208707825 */ /* 0x000fc800078e024a */
[----:B------:R-:W-:-:S04]  /*0ba0*/  IMAD.WIDE R118, R8, 0x2, R80 ;  /* 0x0000000208767825 */ /* 0x000fc800078e0250 */
[----:B------:R-:W-:-:S04]  /*0bb0*/  IMAD.WIDE R122, R8, 0x2, R72 ;  /* 0x00000002087a7825 */ /* 0x000fc800078e0248 */
[----:B------:R-:W-:-:S04]  /*0bc0*/  IMAD.WIDE R116, R8, 0x2, R78 ;  /* 0x0000000208747825 */ /* 0x000fc800078e024e */
[----:B------:R-:W-:Y:S01]  /*0bd0*/  IMAD.WIDE R110, R8, 0x2, R70 ;  /* 0x00000002086e7825 */ /* 0x000fe200078e0246 */
[----:B--2---:R-:W-:Y:S04]  /*0be0*/  STS.U16 [R5+0x200], R32 ;  /* 0x0002002005007388 */ /* 0x004fe80000000400 */
[----:B---3--:R-:W-:Y:S04]  /*0bf0*/  STS.U16 [R5], R44 ;  /* 0x0000002c05007388 */ /* 0x008fe80000000400 */
[----:B----4-:R-:W-:Y:S04]  /*0c00*/  STS.U16 [R5+0x100], R46 ;  /* 0x0001002e05007388 */ /* 0x010fe80000000400 */
[----:B-----5:R-:W-:Y:S04]  /*0c10*/  STS.U16 [R5+0x300], R52 ;  /* 0x0003003405007388 */ /* 0x020fe80000000400 */
[----:B------:R-:W-:Y:S04]  /*0c20*/  STS.U16 [R5+0x400], R54 ;  /* 0x0004003605007388 */ /* 0x000fe80000000400 */
[----:B------:R-:W-:Y:S04]  /*0c30*/  STS.U16 [R5+0x500], R60 ;  /* 0x0005003c05007388 */ /* 0x000fe80000000400 */
[----:B------:R-:W-:Y:S04]  /*0c40*/  STS.U16 [R5+0x600], R62 ;  /* 0x0006003e05007388 */ /* 0x000fe80000000400 */
[----:B------:R0:W-:Y:S04]  /*0c50*/  STS.U16 [R5+0x700], R104 ;  /* 0x0007006805007388 */ /* 0x0001e80000000400 */
[----:B------:R-:W-:Y:S06]  /*0c60*/  BAR.SYNC.DEFER_BLOCKING 0x0 ;  /* 0x0000000000007b1d */ /* 0x000fec0000010000 */
[----:B------:R-:W-:Y:S04]  /*0c70*/  LDSM.16.MT88.4 R28, [R16+0x800] ;  /* 0x00080000101c783b */ /* 0x000fe80000004200 */
[----:B------:R-:W1:Y:S04]  /*0c80*/  LDSM.16.M88.4 R32, [R7+0x600] ;  /* 0x000600000720783b */ /* 0x000e680000000200 */
[----:B0-----:R0:W2:Y:S04]  /*0c90*/  LDG.E.U16 R104, [R108.64] ;  /* 0x000000066c687981 */ /* 0x0010a8000c1e1500 */
[----:B------:R3:W4:Y:S04]  /*0ca0*/  LDG.E.U16 R99, [R120.64] ;  /* 0x0000000678637981 */ /* 0x000728000c1e1500 */
[----:B------:R5:W2:Y:S04]  /*0cb0*/  LDG.E.U16 R105, [R118.64] ;  /* 0x0000000676697981 */ /* 0x000aa8000c1e1500 */
[----:B0-----:R0:W2:Y:S04]  /*0cc0*/  LDG.E.U16 R109, [R112.64] ;  /* 0x00000006706d7981 */ /* 0x0010a8000c1e1500 */
[----:B------:R0:W2:Y:S04]  /*0cd0*/  LDG.E.U16 R107, [R122.64] ;  /* 0x000000067a6b7981 */ /* 0x0000a8000c1e1500 */
[----:B------:R0:W2:Y:S04]  /*0ce0*/  LDG.E.U16 R106, [R116.64] ;  /* 0x00000006746a7981 */ /* 0x0000a8000c1e1500 */
[----:B------:R0:W2:Y:S04]  /*0cf0*/  LDG.E.U16 R108, [R110.64] ;  /* 0x000000066e6c7981 */ /* 0x0000a8000c1e1500 */
[----:B------:R-:W0:Y:S04]  /*0d00*/  LDSM.16.M88.4 R40, [R7] ;  /* 0x000000000728783b */ /* 0x000e280000000200 */
[----:B------:R-:W3:Y:S01]  /*0d10*/  LDSM.16.M88.4 R48, [R7+0x200] ;  /* 0x000200000730783b */ /* 0x000ee20000000200 */
[----:B-1----:R-:W-:Y:S03]  /*0d20*/  HMMA.16816.F32 R60, R28, R32, RZ ;  /* 0x000000201c3c723c */ /* 0x002fe600000018ff */
[----:B------:R1:W2:Y:S04]  /*0d30*/  LDG.E.U16 R32, [R114.64] ;  /* 0x0000000672207981 */ /* 0x0002a8000c1e1500 */
[----:B------:R-:W1:Y:S01]  /*0d40*/  LDSM.16.M88.4 R56, [R7+0x400] ;  /* 0x000400000738783b */ /* 0x000e620000000200 */
[----:B------:R-:W-:-:S03]  /*0d50*/  LEA R33, R17, UR4, 0x1 ;  /* 0x0000000411217c11 */ /* 0x000fc6000f8e08ff */
[----:B------:R-:W-:Y:S01]  /*0d60*/  BAR.SYNC.DEFER_BLOCKING 0x0 ;  /* 0x0000000000007b1d */ /* 0x000fe20000010000 */
[C---:B0-----:R-:W-:Y:S08]  /*0d70*/  HMMA.16816.F32 R36, R28.reuse, R42, RZ ;  /* 0x0000002a1c24723c */ /* 0x041ff000000018ff */
[C---:B------:R-:W-:Y:S08]  /*0d80*/  HMMA.16816.F32 R40, R28.reuse, R40, RZ ;  /* 0x000000281c28723c */ /* 0x040ff000000018ff */
[C---:B---3--:R-:W-:Y:S08]  /*0d90*/  HMMA.16816.F32 R44, R28.reuse, R48, RZ ;  /* 0x000000301c2c723c */ /* 0x048ff000000018ff */
[----:B------:R-:W-:Y:S01]  /*0da0*/  HMMA.16816.F32 R48, R28, R50, RZ ;  /* 0x000000321c30723c */ /* 0x000fe200000018ff */
[----:B-----5:R-:W-:-:S02]  /*0db0*/  IADD3 R118, R33, 0x10, RZ ;  /* 0x0000001021767810 */ /* 0x020fc40007ffe0ff */
[CC--:B------:R-:W-:Y:S02]  /*0dc0*/  ISETP.GE.AND P4, PT, R66.reuse, R33.reuse, PT ;  /* 0x000000214200720c */ /* 0x0c0fe40003f86270 */
[----:B------:R-:W-:-:S03]  /*0dd0*/  ISETP.GT.AND P3, PT, R66, R33, PT ;  /* 0x000000214200720c */ /* 0x000fc60003f64270 */
[----:B-1----:R-:W-:Y:S01]  /*0de0*/  HMMA.16816.F32 R52, R28, R56, RZ ;  /* 0x000000381c34723c */ /* 0x002fe200000018ff */
[----:B------:R-:W-:Y:S02]  /*0df0*/  FMUL R42, R42, c[0x0][0x188] ;  /* 0x000062002a2a7a20 */ /* 0x000fe40000400000 */
[----:B------:R-:W-:Y:S01]  /*0e00*/  FMUL R43, R43, c[0x0][0x188] ;  /* 0x000062002b2b7a20 */ /* 0x000fe20000400000 */
[----:B------:R-:W-:Y:S01]  /*0e10*/  ISETP.GE.AND P0, PT, R15, R33, PT ;  /* 0x000000210f00720c */ /* 0x000fe20003f06270 */
[----:B------:R-:W-:-:S03]  /*0e20*/  FMUL R38, R38, c[0x0][0x188] ;  /* 0x0000620026267a20 */ /* 0x000fc60000400000 */
[----:B------:R-:W-:Y:S01]  /*0e30*/  HMMA.16816.F32 R56, R28, R58, RZ ;  /* 0x0000003a1c38723c */ /* 0x000fe200000018ff */
[----:B------:R-:W-:Y:S02]  /*0e40*/  ISETP.GE.AND P6, PT, R66, R118, PT ;  /* 0x000000764200720c */ /* 0x000fe40003fc6270 */
[----:B------:R-:W-:Y:S02]  /*0e50*/  IADD3 R120, R33, 0x9, RZ ;  /* 0x0000000921787810 */ /* 0x000fe40007ffe0ff */
[----:B------:R-:W-:-:S03]  /*0e60*/  FSEL R121, R43, -INF , P3 ;  /* 0xff8000002b797808 */ /* 0x000fc60001800000 */
[----:B------:R-:W-:Y:S01]  /*0e70*/  HMMA.16816.F32 R28, R28, R34, RZ ;  /* 0x000000221c1c723c */ /* 0x000fe200000018ff */
[----:B------:R-:W-:Y:S01]  /*0e80*/  FMUL R39, R39, c[0x0][0x188] ;  /* 0x0000620027277a20 */ /* 0x000fe20000400000 */
[----:B------:R-:W-:-:S05]  /*0e90*/  FSEL R119, R38, -INF , P0 ;  /* 0xff80000026777808 */ /* 0x000fca0000000000 */
[----:B------:R-:W-:Y:S01]  /*0ea0*/  FMUL R35, R46, c[0x0][0x188] ;  /* 0x000062002e237a20 */ /* 0x000fe20000400000 */
[----:B------:R-:W-:-:S04]  /*0eb0*/  FSEL R46, R42, -INF , P4 ;  /* 0xff8000002a2e7808 */ /* 0x000fc80002000000 */
[----:B------:R-:W-:Y:S02]  /*0ec0*/  FSEL R35, R35, -INF , P6 ;  /* 0xff80000023237808 */ /* 0x000fe40003000000 */
[----:B------:R-:W-:Y:S02]  /*0ed0*/  ISETP.GE.AND P6, PT, R66, R120, PT ;  /* 0x000000784200720c */ /* 0x000fe40003fc6270 */
[----:B------:R-:W-:Y:S02]  /*0ee0*/  FMNMX R38, R46, R121, !PT ;  /* 0x000000792e267209 */ /* 0x000fe40007800000 */
[----:B------:R-:W-:Y:S02]  /*0ef0*/  IADD3 R116, R33, 0x11, RZ ;  /* 0x0000001121747810 */ /* 0x000fe40007ffe0ff */
[----:B------:R-:W-:Y:S02]  /*0f00*/  FSEL R39, R39, -INF , P6 ;  /* 0xff80000027277808 */ /* 0x000fe40003000000 */
[----:B------:R-:W-:Y:S01]  /*0f10*/  FMNMX R38, R119, R38, !PT ;  /* 0x0000002677267209 */ /* 0x000fe20007800000 */
[----:B------:R-:W-:Y:S01]  /*0f20*/  FMUL R43, R47, c[0x0][0x188] ;  /* 0x000062002f2b7a20 */ /* 0x000fe20000400000 */
[----:B------:R-:W-:Y:S01]  /*0f30*/  IADD3 R114, R33, 0x18, RZ ;  /* 0x0000001821727810 */ /* 0x000fe20007ffe0ff */
[----:B------:R-:W-:Y:S01]  /*0f40*/  FMUL R47, R50, c[0x0][0x188] ;  /* 0x00006200322f7a20 */ /* 0x000fe20000400000 */
[----:B------:R-:W-:-:S02]  /*0f50*/  ISETP.GE.AND P5, PT, R66, R116, PT ;  /* 0x000000744200720c */ /* 0x000fc40003fa6270 */
[----:B------:R-:W-:Y:S02]  /*0f60*/  FMNMX R50, R39, R38, !PT ;  /* 0x0000002627327209 */ /* 0x000fe40007800000 */
[----:B------:R-:W-:Y:S02]  /*0f70*/  IADD3 R112, R33, 0x19, RZ ;  /* 0x0000001921707810 */ /* 0x000fe40007ffe0ff */
[C---:B------:R-:W-:Y:S02]  /*0f80*/  ISETP.GE.AND P2, PT, R66.reuse, R114, PT ;  /* 0x000000724200720c */ /* 0x040fe40003f46270 */
[----:B------:R-:W-:Y:S02]  /*0f90*/  FSEL R43, R43, -INF , P5 ;  /* 0xff8000002b2b7808 */ /* 0x000fe40002800000 */
[----:B------:R-:W-:Y:S01]  /*0fa0*/  FMNMX R50, R35, R50, !PT ;  /* 0x0000003223327209 */ /* 0x000fe20007800000 */
[----:B------:R-:W-:Y:S01]  /*0fb0*/  FMUL R51, R51, c[0x0][0x188] ;  /* 0x0000620033337a20 */ /* 0x000fe20000400000 */
[----:B------:R-:W-:-:S02]  /*0fc0*/  ISETP.GE.AND P1, PT, R66, R112, PT ;  /* 0x000000704200720c */ /* 0x000fc40003f26270 */
[----:B------:R-:W-:Y:S02]  /*0fd0*/  LOP3.LUT R38, R33, 0x20, RZ, 0xfc, !PT ;  /* 0x0000002021267812 */ /* 0x000fe400078efcff */
[----:B------:R-:W-:Y:S02]  /*0fe0*/  FSEL R47, R47, -INF , P2 ;  /* 0xff8000002f2f7808 */ /* 0x000fe40001000000 */
[----:B------:R-:W-:Y:S01]  /*0ff0*/  FMNMX R124, R43, R50, !PT ;  /* 0x000000322b7c7209 */ /* 0x000fe20007800000 */
[----:B------:R-:W-:Y:S01]  /*1000*/  FMUL R54, R54, c[0x0][0x188] ;  /* 0x0000620036367a20 */ /* 0x000fe20000400000 */
[----:B------:R-:W-:Y:S02]  /*1010*/  LOP3.LUT R34, R33, 0x21, RZ, 0xfc, !PT ;  /* 0x0000002121227812 */ /* 0x000fe400078efcff */
[----:B------:R-:W-:Y:S02]  /*1020*/  ISETP.GE.AND P2, PT, R66, R38, PT ;  /* 0x000000264200720c */ /* 0x000fe40003f46270 */
[----:B------:R-:W-:-:S02]  /*1030*/  FSEL R111, R51, -INF , P1 ;  /* 0xff800000336f7808 */ /* 0x000fc40000800000 */
[----:B------:R-:W-:Y:S01]  /*1040*/  FMNMX R124, R47, R124, !PT ;  /* 0x0000007c2f7c7209 */ /* 0x000fe20007800000 */
[----:B------:R-:W-:Y:S01]  /*1050*/  FMUL R55, R55, c[0x0][0x188] ;  /* 0x0000620037377a20 */ /* 0x000fe20000400000 */
[----:B------:R-:W-:Y:S02]  /*1060*/  LOP3.LUT R42, R33, 0x28, RZ, 0xfc, !PT ;  /* 0x00000028212a7812 */ /* 0x000fe400078efcff */
[----:B------:R-:W-:Y:S02]  /*1070*/  ISETP.GE.AND P4, PT, R66, R34, PT ;  /* 0x000000224200720c */ /* 0x000fe40003f86270 */
        /* <DEDUP_REMOVED lines=13> */
[C---:B------:R-:W-:Y:S02]  /*1150*/  ISETP.GE.AND P6, PT, R66.reuse, R110, PT ;  /* 0x0000006e4200720c */ /* 0x040fe40003fc6270 */
[----:B------:R-:W-:Y:S02]  /*1160*/  LOP3.LUT R50, R33, 0x31, RZ, 0xfc, !PT ;  /* 0x0000003121327812 */ /* 0x000fe400078efcff */
        /* <DEDUP_REMOVED lines=8> */
[----:B------:R-:W-:Y:S02]  /*11f0*/  ISETP.GE.AND P2, PT, R66, R54, PT ;  /* 0x000000364200720c */ /* 0x000fe40003f46270 */
[----:B------:R-:W-:Y:S02]  /*1200*/  LOP3.LUT R58, R33, 0x39, RZ, 0xfc, !PT ;  /* 0x00000039213a7812 */ /* 0x000fe400078efcff */
[----:B------:R-:W-:-:S02]  /*1210*/  FSEL R51, R51, -INF , P1 ;  /* 0xff80000033337808 */ /* 0x000fc40000800000 */
[----:B------:R-:W-:Y:S01]  /*1220*/  FMNMX R124, R117, R124, !PT ;  /* 0x0000007c757c7209 */ /* 0x000fe20007800000 */
[----:B------:R-:W-:Y:S01]  /*1230*/  FMUL R31, R31, c[0x0][0x188] ;  /* 0x000062001f1f7a20 */ /* 0x000fe20000400000 */
[----:B------:R-:W-:Y:S02]  /*1240*/  ISETP.GE.AND P1, PT, R66, R58, PT ;  /* 0x0000003a4200720c */ /* 0x000fe40003f26270 */
[----:B------:R-:W-:Y:S02]  /*1250*/  FSEL R63, R30, -INF , P2 ;  /* 0xff8000001e3f7808 */ /* 0x000fe40001000000 */
[----:B------:R-:W-:Y:S02]  /*1260*/  FMNMX R124, R51, R124, !PT ;  /* 0x0000007c337c7209 */ /* 0x000fe40007800000 */
[----:B------:R-:W-:Y:S02]  /*1270*/  FSEL R31, R31, -INF , P1 ;  /* 0xff8000001f1f7808 */ /* 0x000fe40000800000 */
[----:B------:R-:W-:-:S04]  /*1280*/  FMNMX R62, R63, R124, !PT ;  /* 0x0000007c3f3e7209 */ /* 0x000fc80007800000 */
[----:B------:R-:W-:-:S05]  /*1290*/  FMNMX R62, R31, R62, !PT ;  /* 0x0000003e1f3e7209 */ /* 0x000fca0007800000 */
[----:B------:R-:W0:Y:S01]  /*12a0*/  SHFL.BFLY PT, R123, R62, 0x2, 0x1f ;  /* 0x0c401f003e7b7f89 */ /* 0x000e2200000e0000 */
[----:B------:R-:W-:Y:S01]  /*12b0*/  FMUL R30, R44, c[0x0][0x188] ;  /* 0x000062002c1e7a20 */ /* 0x000fe20000400000 */
[----:B------:R-:W-:Y:S01]  /*12c0*/  ISETP.GE.AND P5, PT, R15, R118, PT ;  /* 0x000000760f00720c */ /* 0x000fe20003fa6270 */
[----:B------:R-:W-:-:S03]  /*12d0*/  FMUL R40, R40, c[0x0][0x188] ;  /* 0x0000620028287a20 */ /* 0x000fc60000400000 */
[----:B------:R-:W-:Y:S01]  /*12e0*/  FSEL R30, R30, -INF , P5 ;  /* 0xff8000001e1e7808 */ /* 0x000fe20002800000 */
[----:B------:R-:W-:Y:S01]  /*12f0*/  FMUL R41, R41, c[0x0][0x188] ;  /* 0x0000620029297a20 */ /* 0x000fe20000400000 */
[C---:B------:R-:W-:Y:S02]  /*1300*/  ISETP.GE.AND P5, PT, R15.reuse, R42, PT ;  /* 0x0000002a0f00720c */ /* 0x040fe40003fa6270 */
[----:B------:R-:W-:Y:S02]  /*1310*/  FSEL R42, R40, -INF , P0 ;  /* 0xff800000282a7808 */ /* 0x000fe40000000000 */
[----:B------:R-:W-:Y:S02]  /*1320*/  ISETP.GT.AND P0, PT, R15, R33, PT ;  /* 0x000000210f00720c */ /* 0x000fe40003f04270 */
[----:B------:R-:W-:Y:S02]  /*1330*/  IADD3 R40, R33, 0x8, RZ ;  /* 0x0000000821287810 */ /* 0x000fe40007ffe0ff */
[----:B------:R-:W-:Y:S01]  /*1340*/  ISETP.GE.AND P4, PT, R15, R116, PT ;  /* 0x000000740f00720c */ /* 0x000fe20003f86270 */
[----:B------:R-:W-:Y:S01]  /*1350*/  FMUL R116, R36, c[0x0][0x188] ;  /* 0x0000620024747a20 */ /* 0x000fe20000400000 */
[----:B------:R-:W-:-:S02]  /*1360*/  FSEL R33, R41, -INF , P0 ;  /* 0xff80000029217808 */ /* 0x000fc40000000000 */
[----:B------:R-:W-:Y:S01]  /*1370*/  ISETP.GE.AND P0, PT, R15, R40, PT ;  /* 0x000000280f00720c */ /* 0x000fe20003f06270 */
[----:B------:R-:W-:Y:S01]  /*1380*/  FMUL R37, R37, c[0x0][0x188] ;  /* 0x0000620025257a20 */ /* 0x000fe20000400000 */
[C---:B------:R-:W-:Y:S02]  /*1390*/  ISETP.GE.AND P6, PT, R15.reuse, R120, PT ;  /* 0x000000780f00720c */ /* 0x040fe40003fc6270 */
[----:B------:R-:W-:Y:S02]  /*13a0*/  FSEL R116, R116, -INF , P0 ;  /* 0xff80000074747808 */ /* 0x000fe40000000000 */
[----:B------:R-:W-:Y:S02]  /*13b0*/  FMNMX R41, R42, R33, !PT ;  /* 0x000000212a297209 */ /* 0x000fe40007800000 */
[----:B0-----:R-:W-:Y:S02]  /*13c0*/  FMNMX R123, R62, R123, !PT ;  /* 0x0000007b3e7b7209 */ /* 0x001fe40007800000 */
[----:B------:R-:W-:-:S02]  /*13d0*/  ISETP.GE.AND P3, PT, R15, R114, PT ;  /* 0x000000720f00720c */ /* 0x000fc40003f66270 */
[----:B------:R-:W-:Y:S02]  /*13e0*/  FSEL R114, R37, -INF , P6 ;  /* 0xff80000025727808 */ /* 0x000fe40003000000 */
[----:B------:R-:W-:Y:S01]  /*13f0*/  FMNMX R41, R116, R41, !PT ;  /* 0x0000002974297209 */ /* 0x000fe20007800000 */
[----:B------:R-:W0:Y:S01]  /*1400*/  SHFL.BFLY PT, R36, R123, 0x1, 0x1f ;  /* 0x0c201f007b247f89 */ /* 0x000e2200000e0000 */
[----:B------:R-:W-:Y:S01]  /*1410*/  ISETP.GE.AND P1, PT, R15, R34, PT ;  /* 0x000000220f00720c */ /* 0x000fe20003f26270 */
[----:B------:R-:W-:Y:S01]  /*1420*/  FMUL R34, R45, c[0x0][0x188] ;  /* 0x000062002d227a20 */ /* 0x000fe20000400000 */
[----:B------:R-:W-:Y:S01]  /*1430*/  FMNMX R41, R114, R41, !PT ;  /* 0x0000002972297209 */ /* 0x000fe20007800000 */
[----:B------:R-:W-:-:S03]  /*1440*/  FMUL R48, R48, c[0x0][0x188] ;  /* 0x0000620030307a20 */ /* 0x000fc60000400000 */
[----:B------:R-:W-:Y:S02]  /*1450*/  FSEL R34, R34, -INF , P4 ;  /* 0xff80000022227808 */ /* 0x000fe40002000000 */
[----:B------:R-:W-:Y:S01]  /*1460*/  FMNMX R41, R30, R41, !PT ;  /* 0x000000291e297209 */ /* 0x000fe20007800000 */
[----:B------:R-:W-:Y:S01]  /*1470*/  FMUL R53, R53, c[0x0][0x188] ;  /* 0x0000620035357a20 */ /* 0x000fe20000400000 */
[----:B------:R-:W-:Y:S01]  /*1480*/  ISETP.GE.AND P2, PT, R15, R112, PT ;  /* 0x000000700f00720c */ /* 0x000fe20003f46270 */
[----:B------:R-:W-:Y:S01]  /*1490*/  FMUL R49, R49, c[0x0][0x188] ;  /* 0x0000620031317a20 */ /* 0x000fe20000400000 */
[----:B------:R-:W-:Y:S02]  /*14a0*/  FSEL R120, R48, -INF , P3 ;  /* 0xff80000030787808 */ /* 0x000fe40001800000 */
[----:B------:R-:W-:Y:S01]  /*14b0*/  FMNMX R41, R34, R41, !PT ;  /* 0x0000002922297209 */ /* 0x000fe20007800000 */
[----:B------:R-:W-:Y:S01]  /*14c0*/  FMUL R52, R52, c[0x0][0x188] ;  /* 0x0000620034347a20 */ /* 0x000fe20000400000 */
[----:B------:R-:W-:-:S02]  /*14d0*/  ISETP.GE.AND P4, PT, R15, R122, PT ;  /* 0x0000007a0f00720c */ /* 0x000fc40003f86270 */
[----:B------:R-:W-:Y:S02]  /*14e0*/  FSEL R118, R53, -INF , P1 ;  /* 0xff80000035767808 */ /* 0x000fe40000800000 */
[----:B------:R-:W-:Y:S02]  /*14f0*/  FSEL R122, R49, -INF , P2 ;  /* 0xff800000317a7808 */ /* 0x000fe40001000000 */
[----:B------:R-:W-:Y:S02]  /*1500*/  ISETP.GE.AND P1, PT, R15, R38, PT ;  /* 0x000000260f00720c */ /* 0x000fe40003f26270 */
[----:B------:R-:W-:Y:S02]  /*1510*/  FMNMX R41, R120, R41, !PT ;  /* 0x0000002978297209 */ /* 0x000fe40007800000 */
[----:B------:R-:W-:Y:S02]  /*1520*/  FSEL R124, R52, -INF , P1 ;  /* 0xff800000347c7808 */ /* 0x000fe40000800000 */
[----:B------:R-:W-:Y:S01]  /*1530*/  FMNMX R41, R122, R41, !PT ;  /* 0x000000297a297209 */ /* 0x000fe20007800000 */
[----:B------:R-:W-:Y:S01]  /*1540*/  FMUL R56, R56, c[0x0][0x188] ;  /* 0x0000620038387a20 */ /* 0x000fe20000400000 */
[----:B0-----:R-:W-:-:S02]  /*1550*/  FMNMX R48, R123, R36, !PT ;  /* 0x000000247b307209 */ /* 0x001fc40007800000 */
[----:B------:R-:W-:Y:S01]  /*1560*/  FMNMX R41, R124, R41, !PT ;  /* 0x000000297c297209 */ /* 0x000fe20007800000 */
[----:B------:R-:W-:Y:S01]  /*1570*/  FMUL R36, R57, c[0x0][0x188] ;  /* 0x0000620039247a20 */ /* 0x000fe20000400000 */
[C---:B------:R-:W-:Y:S02]  /*1580*/  ISETP.GE.AND P2, PT, R15.reuse, R58, PT ;  /* 0x0000003a0f00720c */ /* 0x040fe40003f46270 */
[----:B------:R-:W-:Y:S02]  /*1590*/  FSEL R58, R56, -INF , P5 ;  /* 0xff800000383a7808 */ /* 0x000fe40002800000 */
[----:B------:R-:W-:Y:S01]  /*15a0*/  FMNMX R41, R118, R41, !PT ;  /* 0x0000002976297209 */ /* 0x000fe20007800000 */
[----:B------:R-:W-:Y:S01]  /*15b0*/  FMUL R40, R60, c[0x0][0x188] ;  /* 0x000062003c287a20 */ /* 0x000fe20000400000 */
[----:B------:R-:W-:Y:S02]  /*15c0*/  ISETP.GE.AND P6, PT, R15, R110, PT ;  /* 0x0000006e0f00720c */ /* 0x000fe40003fc6270 */
[----:B------:R-:W-:-:S02]  /*15d0*/  FSEL R36, R36, -INF , P4 ;  /* 0xff80000024247808 */ /* 0x000fc40002000000 */
        /* <DEDUP_REMOVED lines=10> */
[----:B------:R-:W-:Y:S02]  /*1680*/  FSEL R62, R28, -INF , P3 ;  /* 0xff8000001c3e7808 */ /* 0x000fe40001800000 */
[----:B------:R-:W-:Y:S02]  /*1690*/  FMNMX R41, R110, R41, !PT ;  /* 0x000000296e297209 */ /* 0x000fe40007800000 */
[----:B------:R-:W-:Y:S02]  /*16a0*/  FSEL R44, R29, -INF , P2 ;  /* 0xff8000001d2c7808 */ /* 0x000fe40001000000 */
[----:B------:R-:W-:-:S04]  /*16b0*/  FMNMX R29, R62, R41, !PT ;  /* 0x000000293e1d7209 */ /* 0x000fc80007800000 */
[----:B------:R-:W-:-:S05]  /*16c0*/  FMNMX R29, R44, R29, !PT ;  /* 0x0000001d2c1d7209 */ /* 0x000fca0007800000 */
[----:B------:R-:W0:Y:S01]  /*16d0*/  SHFL.BFLY PT, R50, R29, 0x2, 0x1f ;  /* 0x0c401f001d327f89 */ /* 0x000e2200000e0000 */
[----:B------:R-:W-:Y:S02]  /*16e0*/  FMNMX R48, R48, R69, !PT ;  /* 0x0000004530307209 */ /* 0x000fe40007800000 */
[----:B0-----:R-:W-:-:S05]  /*16f0*/  FMNMX R50, R29, R50, !PT ;  /* 0x000000321d327209 */ /* 0x001fca0007800000 */
[----:B------:R-:W0:Y:S04]  /*1700*/  SHFL.BFLY PT, R29, R50, 0x1, 0x1f ;  /* 0x0c201f00321d7f89 */ /* 0x000e2800000e0000 */
[----:B--2---:R1:W-:Y:S04]  /*1710*/  STS.U16 [R5], R104 ;  /* 0x0000006805007388 */ /* 0x0043e80000000400 */
[----:B------:R-:W-:Y:S01]  /*1720*/  STS.U16 [R5+0x400], R32 ;  /* 0x0004002005007388 */ /* 0x000fe20000000400 */
[----:B------:R-:W-:-:S03]  /*1730*/  FADD R46, R46, -R48 ;  /* 0x800000302e2e7221 */ /* 0x000fc60000000000 */
[----:B----4-:R2:W-:Y:S04]  /*1740*/  STS.U16 [R6+0x100], R99 ;  /* 0x0001006306007388 */ /* 0x0105e80000000400 */
[----:B------:R-:W-:Y:S04]  /*1750*/  STS.U16 [R6+0x500], R109 ;  /* 0x0005006d06007388 */ /* 0x000fe80000000400 */
[----:B------:R-:W-:Y:S04]  /*1760*/  STS.U16 [R18+0x200], R105 ;  /* 0x0002006912007388 */ /* 0x000fe80000000400 */
[----:B------:R-:W-:Y:S01]  /*1770*/  STS.U16 [R18+0x600], R107 ;  /* 0x0006006b12007388 */ /* 0x000fe20000000400 */
[----:B------:R-:W-:-:S03]  /*1780*/  FADD R121, R121, -R48 ;  /* 0x8000003079797221 */ /* 0x000fc60000000000 */
[----:B------:R3:W-:Y:S04]  /*1790*/  STS.U16 [R19+0x300], R106 ;  /* 0x0003006a13007388 */ /* 0x0007e80000000400 */
[----:B------:R-:W-:Y:S01]  /*17a0*/  STS.U16 [R19+0x700], R108 ;  /* 0x0007006c13007388 */ /* 0x000fe20000000400 */
[----:B0-----:R-:W-:Y:S01]  /*17b0*/  FMNMX R29, R50, R29, !PT ;  /* 0x0000001d321d7209 */ /* 0x001fe20007800000 */
[----:B------:R-:W-:Y:S02]  /*17c0*/  FMUL R37, R46, 1.4426950216293334961 ;  /* 0x3fb8aa3b2e257820 */ /* 0x000fe40000400000 */
[----:B------:R-:W-:Y:S01]  /*17d0*/  FMUL R121, R121, 1.4426950216293334961 ;  /* 0x3fb8aa3b79797820 */ /* 0x000fe20000400000 */
[----:B------:R-:W-:Y:S01]  /*17e0*/  FMNMX R49, R29, R98, !PT ;  /* 0x000000621d317209 */ /* 0x000fe20007800000 */
[----:B------:R-:W-:-:S02]  /*17f0*/  FADD R29, -R48, R69 ;  /* 0x00000045301d7221 */ /* 0x000fc40000000100 */
[----:B------:R-:W-:Y:S01]  /*1800*/  FADD R35, R35, -R48 ;  /* 0x8000003023237221 */ /* 0x000fe20000000000 */
[----:B------:R-:W-:Y:S01]  /*1810*/  MUFU.EX2 R37, R37 ;  /* 0x0000002500257308 */ /* 0x000fe20000000800 */
[----:B------:R-:W-:Y:S02]  /*1820*/  FMUL R45, R29, 1.4426950216293334961 ;  /* 0x3fb8aa3b1d2d7820 */ /* 0x000fe40000400000 */
[----:B------:R-:W-:Y:S02]  /*1830*/  FMUL R35, R35, 1.4426950216293334961 ;  /* 0x3fb8aa3b23237820 */ /* 0x000fe40000400000 */
[----:B------:R-:W-:-:S03]  /*1840*/  FADD R29, R116, -R49 ;  /* 0x80000031741d7221 */ /* 0x000fc60000000000 */
[----:B------:R-:W0:Y:S01]  /*1850*/  MUFU.EX2 R28, R121 ;  /* 0x00000079001c7308 */ /* 0x000e220000000800 */
[--C-:B------:R-:W-:Y:S02]  /*1860*/  FADD R63, R63, -R48.reuse ;  /* 0x800000303f3f7221 */ /* 0x100fe40000000000 */
[--C-:B------:R-:W-:Y:S02]  /*1870*/  FADD R33, R33, -R49.reuse ;  /* 0x8000003121217221 */ /* 0x100fe40000000000 */
[--C-:B------:R-:W-:Y:S02]  /*1880*/  FADD R34, R34, -R49.reuse ;  /* 0x8000003122227221 */ /* 0x100fe40000000000 */
[--C-:B------:R-:W-:Y:S01]  /*1890*/  FADD R111, R111, -R48.reuse ;  /* 0x800000306f6f7221 */ /* 0x100fe20000000000 */
[----:B------:R4:W-:Y:S01]  /*18a0*/  MUFU.EX2 R41, R35 ;  /* 0x0000002300297308 */ /* 0x0009e20000000800 */
[----:B------:R-:W-:Y:S02]  /*18b0*/  FADD R42, R42, -R49 ;  /* 0x800000312a2a7221 */ /* 0x000fe40000000000 */
[----:B------:R-:W-:-:S02]  /*18c0*/  FADD R113, R113, -R48 ;  /* 0x8000003071717221 */ /* 0x000fc40000000000 */
[----:B------:R-:W-:Y:S02]  /*18d0*/  FMUL R29, R29, 1.4426950216293334961 ;  /* 0x3fb8aa3b1d1d7820 */ /* 0x000fe40000400000 */
[--C-:B------:R-:W-:Y:S02]  /*18e0*/  FADD R114, R114, -R49.reuse ;  /* 0x8000003172727221 */ /* 0x100fe40000000000 */
[----:B----4-:R-:W-:Y:S02]  /*18f0*/  FMUL R35, R63, 1.4426950216293334961 ;  /* 0x3fb8aa3b3f237820 */ /* 0x010fe40000400000 */
[----:B------:R-:W-:Y:S02]  /*1900*/  FADD R31, R31, -R48 ;  /* 0x800000301f1f7221 */ /* 0x000fe40000000000 */
[----:B------:R-:W-:Y:S02]  /*1910*/  FMUL R33, R33, 1.4426950216293334961 ;  /* 0x3fb8aa3b21217820 */ /* 0x000fe40000400000 */
[----:B------:R-:W-:-:S02]  /*1920*/  FADD R30, R30, -R49 ;  /* 0x800000311e1e7221 */ /* 0x000fc40000000000 */
[----:B------:R-:W-:Y:S02]  /*1930*/  FMUL R34, R34, 1.4426950216293334961 ;  /* 0x3fb8aa3b22227820 */ /* 0x000fe40000400000 */
[----:B------:R-:W-:Y:S02]  /*1940*/  FMUL R46, R111, 1.4426950216293334961 ;  /* 0x3fb8aa3b6f2e7820 */ /* 0x000fe40000400000 */
[----:B------:R-:W-:Y:S01]  /*1950*/  FMUL R42, R42, 1.4426950216293334961 ;  /* 0x3fb8aa3b2a2a7820 */ /* 0x000fe20000400000 */
[----:B------:R4:W-:Y:S01]  /*1960*/  MUFU.EX2 R111, R29 ;  /* 0x0000001d006f7308 */ /* 0x0009e20000000800 */
[--C-:B------:R-:W-:Y:S02]  /*1970*/  FADD R119, R119, -R48.reuse ;  /* 0x8000003077777221 */ /* 0x100fe40000000000 */
[--C-:B------:R-:W-:Y:S02]  /*1980*/  FADD R43, R43, -R48.reuse ;  /* 0x800000302b2b7221 */ /* 0x100fe40000000000 */
[----:B------:R-:W-:-:S02]  /*1990*/  FADD R47, R47, -R48 ;  /* 0x800000302f2f7221 */ /* 0x000fc40000000000 */
[----:B------:R-:W-:Y:S02]  /*19a0*/  FMUL R56, R113, 1.4426950216293334961 ;  /* 0x3fb8aa3b71387820 */ /* 0x000fe40000400000 */
[----:B------:R-:W-:Y:S01]  /*19b0*/  FADD R55, R55, -R48 ;  /* 0x8000003037377221 */ /* 0x000fe20000000000 */
[----:B------:R-:W-:Y:S01]  /*19c0*/  MUFU.EX2 R50, R35 ;  /* 0x0000002300327308 */ /* 0x000fe20000000800 */
[----:B------:R-:W-:Y:S02]  /*19d0*/  FMUL R31, R31, 1.4426950216293334961 ;  /* 0x3fb8aa3b1f1f7820 */ /* 0x000fe40000400000 */
[----:B------:R-:W-:Y:S02]  /*19e0*/  FMUL R113, R114, 1.4426950216293334961 ;  /* 0x3fb8aa3b72717820 */ /* 0x000fe40000400000 */
[----:B------:R-:W-:Y:S02]  /*19f0*/  FMUL R30, R30, 1.4426950216293334961 ;  /* 0x3fb8aa3b1e1e7820 */ /* 0x000fe40000400000 */
[----:B----4-:R-:W-:Y:S01]  /*1a00*/  FADD R29, -R49, R98 ;  /* 0x00000062311d7221 */ /* 0x010fe20000000100 */
[----:B------:R-:W-:Y:S01]  /*1a10*/  MUFU.EX2 R116, R33 ;  /* 0x0000002100747308 */ /* 0x000fe20000000800 */
[----:B------:R-:W-:-:S02]  /*1a20*/  FADD R38, R39, -R48 ;  /* 0x8000003027267221 */ /* 0x000fc40000000000 */
[----:B------:R-:W-:Y:S02]  /*1a30*/  FMUL R119, R119, 1.4426950216293334961 ;  /* 0x3fb8aa3b77777820 */ /* 0x000fe40000400000 */
[----:B------:R-:W-:-:S03]  /*1a40*/  FMUL R112, R43, 1.4426950216293334961 ;  /* 0x3fb8aa3b2b707820 */ /* 0x000fc60000400000 */
[----:B------:R4:W-:Y:S01]  /*1a50*/  MUFU.EX2 R114, R34 ;  /* 0x0000002200727308 */ /* 0x0009e20000000800 */
[----:B------:R-:W-:Y:S01]  /*1a60*/  BAR.SYNC.DEFER_BLOCKING 0x0 ;  /* 0x0000000000007b1d */ /* 0x000fe20000010000 */
[----:B------:R-:W-:Y:S02]  /*1a70*/  FMUL R43, R47, 1.4426950216293334961 ;  /* 0x3fb8aa3b2f2b7820 */ /* 0x000fe40000400000 */
[----:B------:R-:W-:Y:S02]  /*1a80*/  FMUL R54, R55, 1.4426950216293334961 ;  /* 0x3fb8aa3b37367820 */ /* 0x000fe40000400000 */
[----:B0-----:R-:W-:Y:S02]  /*1a90*/  FADD R98, R37, R28 ;  /* 0x0000001c25627221 */ /* 0x001fe40000000000 */
[----:B------:R-:W1:Y:S01]  /*1aa0*/  MUFU.EX2 R63, R42 ;  /* 0x0000002a003f7308 */ /* 0x000e620000000800 */
[----:B------:R-:W-:Y:S01]  /*1ab0*/  FMUL R38, R38, 1.4426950216293334961 ;  /* 0x3fb8aa3b26267820 */ /* 0x000fe20000400000 */
[----:B------:R-:W-:Y:S01]  /*1ac0*/  F2FP.PACK_AB R37, R28, R37 ;  /* 0x000000251c25723e */ /* 0x000fe200000000ff */
[----:B------:R-:W-:-:S05]  /*1ad0*/  FMUL R53, R29, 1.4426950216293334961 ;  /* 0x3fb8aa3b1d357820 */ /* 0x000fca0000400000 */
[----:B------:R-:W-:Y:S01]  /*1ae0*/  MUFU.EX2 R55, R31 ;  /* 0x0000001f00377308 */ /* 0x000fe20000000800 */
[----:B------:R-:W-:Y:S01]  /*1af0*/  FADD R51, R51, -R48 ;  /* 0x8000003033337221 */ /* 0x000fe20000000000 */
[----:B----4-:R-:W0:Y:S06]  /*1b00*/  LDSM.16.M88.4 R32, [R65] ;  /* 0x000000004120783b */ /* 0x010e2c0000000200 */
[----:B------:R4:W-:Y:S01]  /*1b10*/  MUFU.EX2 R47, R30 ;  /* 0x0000001e002f7308 */ /* 0x0009e20000000800 */
[----:B------:R-:W-:-:S07]  /*1b20*/  FADD R120, R120, -R49 ;  /* 0x8000003178787221 */ /* 0x000fce0000000000 */
[----:B------:R-:W2:Y:S01]  /*1b30*/  MUFU.EX2 R39, R119 ;  /* 0x0000007700277308 */ /* 0x000ea20000000800 */
[----:B----4-:R-:W4:Y:S01]  /*1b40*/  LDSM.16.M88.4 R28, [R65+0x400] ;  /* 0x00040000411c783b */ /* 0x010f220000000200 */
[----:B------:R-:W-:-:S06]  /*1b50*/  FMUL R51, R51, 1.4426950216293334961 ;  /* 0x3fb8aa3b33337820 */ /* 0x000fcc0000400000 */
[----:B------:R-:W5:Y:S01]  /*1b60*/  MUFU.EX2 R113, R113 ;  /* 0x0000007100717308 */ /* 0x000f620000000800 */
[----:B------:R-:W-:-:S07]  /*1b70*/  FMUL R42, R120, 1.4426950216293334961 ;  /* 0x3fb8aa3b782a7820 */ /* 0x000fce0000400000 */
[----:B------:R-:W3:Y:S01]  /*1b80*/  MUFU.EX2 R38, R38 ;  /* 0x0000002600267308 */ /* 0x000ee20000000800 */
[----:B------:R-:W-:Y:S02]  /*1b90*/  FADD R122, R122, -R49 ;  /* 0x800000317a7a7221 */ /* 0x000fe40000000000 */
[----:B-1----:R-:W-:-:S05]  /*1ba0*/  FADD R104, R63, R116 ;  /* 0x000000743f687221 */ /* 0x002fca0000000000 */
[----:B------:R-:W-:Y:S01]  /*1bb0*/  MUFU.EX2 R57, R51 ;  /* 0x0000003300397308 */ /* 0x000fe20000000800 */
[----:B------:R-:W-:Y:S02]  /*1bc0*/  FADD R124, R124, -R49 ;  /* 0x800000317c7c7221 */ /* 0x000fe40000000000 */
[----:B------:R-:W-:-:S05]  /*1bd0*/  FADD R104, R111, R104 ;  /* 0x000000686f687221 */ /* 0x000fca0000000000 */
[----:B------:R-:W-:Y:S01]  /*1be0*/  MUFU.EX2 R112, R112 ;  /* 0x0000007000707308 */ /* 0x000fe20000000800 */
[----:B--2---:R-:W-:-:S07]  /*1bf0*/  FADD R99, R39, R98 ;  /* 0x0000006227637221 */ /* 0x004fce0000000000 */
[----:B------:R1:W2:Y:S01]  /*1c00*/  MUFU.EX2 R51, R45 ;  /* 0x0000002d00337308 */ /* 0x0002a20000000800 */
[----:B------:R-:W-:-:S07]  /*1c10*/  FADD R115, R115, -R48 ;  /* 0x8000003073737221 */ /* 0x000fce0000000000 */
[----:B------:R-:W0:Y:S01]  /*1c20*/  MUFU.EX2 R53, R53 ;  /* 0x0000003500357308 */ /* 0x000e220000000800 */
[----:B-1----:R-:W-:Y:S02]  /*1c30*/  FMUL R45, R122, 1.4426950216293334961 ;  /* 0x3fb8aa3b7a2d7820 */ /* 0x002fe40000400000 */
[----:B------:R-:W-:-:S05]  /*1c40*/  FMUL R60, R124, 1.4426950216293334961 ;  /* 0x3fb8aa3b7c3c7820 */ /* 0x000fca0000400000 */
[----:B------:R-:W1:Y:S01]  /*1c50*/  MUFU.EX2 R42, R42 ;  /* 0x0000002a002a7308 */ /* 0x000e620000000800 */
[----:B------:R-:W-:Y:S02]  /*1c60*/  FADD R118, R118, -R49 ;  /* 0x8000003176767221 */ /* 0x000fe40000000000 */
[----:B-----5:R-:W-:-:S05]  /*1c70*/  FADD R104, R113, R104 ;  /* 0x0000006871687221 */ /* 0x020fca0000000000 */
[----:B------:R-:W5:Y:S01]  /*1c80*/  MUFU.EX2 R43, R43 ;  /* 0x0000002b002b7308 */ /* 0x000f620000000800 */
[----:B---3--:R-:W-:Y:S02]  /*1c90*/  FADD R106, R38, R99 ;  /* 0x00000063266a7221 */ /* 0x008fe40000000000 */
[----:B------:R-:W-:Y:S02]  /*1ca0*/  FMUL R61, R115, 1.4426950216293334961 ;  /* 0x3fb8aa3b733d7820 */ /* 0x000fe40000400000 */
[----:B------:R-:W-:-:S03]  /*1cb0*/  FMUL R69, R118, 1.4426950216293334961 ;  /* 0x3fb8aa3b76457820 */ /* 0x000fc60000400000 */
[----:B------:R-:W3:Y:S01]  /*1cc0*/  MUFU.EX2 R46, R46 ;  /* 0x0000002e002e7308 */ /* 0x000ee20000000800 */
[----:B------:R-:W-:Y:S02]  /*1cd0*/  FADD R58, R58, -R49 ;  /* 0x800000313a3a7221 */ /* 0x000fe40000000000 */
[----:B------:R-:W-:Y:S02]  /*1ce0*/  FADD R99, R47, R104 ;  /* 0x000000682f637221 */ /* 0x000fe40000000000 */
[----:B------:R-:W-:-:S03]  /*1cf0*/  FADD R105, R41, R106 ;  /* 0x0000006a29697221 */ /* 0x000fc60000000000 */
[----:B------:R-:W0:Y:S01]  /*1d00*/  MUFU.EX2 R45, R45 ;  /* 0x0000002d002d7308 */ /* 0x000e220000000800 */
[----:B------:R-:W-:Y:S01]  /*1d10*/  FADD R59, R59, -R48 ;  /* 0x800000303b3b7221 */ /* 0x000fe20000000000 */
[----:B------:R-:W-:Y:S01]  /*1d20*/  F2FP.PACK_AB R39, R38, R39 ;  /* 0x000000272627723e */ /* 0x000fe200000000ff */
[----:B------:R-:W-:Y:S01]  /*1d30*/  FMUL R58, R58, 1.4426950216293334961 ;  /* 0x3fb8aa3b3a3a7820 */ /* 0x000fe20000400000 */
[----:B------:R-:W-:Y:S01]  /*1d40*/  F2FP.PACK_AB R38, R113, R111 ;  /* 0x0000006f7126723e */ /* 0x000fe200000000ff */
[----:B------:R-:W-:-:S03]  /*1d50*/  FADD R98, R36, -R49 ;  /* 0x8000003124627221 */ /* 0x000fc60000000000 */
[----:B------:R-:W1:Y:S01]  /*1d60*/  MUFU.EX2 R56, R56 ;  /* 0x0000003800387308 */ /* 0x000e620000000800 */
[----:B------:R-:W-:Y:S01]  /*1d70*/  FADD R99, R114, R99 ;  /* 0x0000006372637221 */ /* 0x000fe20000000000 */
[----:B------:R-:W-:Y:S01]  /*1d80*/  F2FP.PACK_AB R36, R116, R63 ;  /* 0x0000003f7424723e */ /* 0x000fe200000000ff */
[C---:B--2---:R-:W-:Y:S02]  /*1d90*/  FMUL R26, R51.reuse, R26 ;  /* 0x0000001a331a7220 */ /* 0x044fe40000400000 */
[----:B------:R-:W-:-:S03]  /*1da0*/  FMUL R27, R51, R27 ;  /* 0x0000001b331b7220 */ /* 0x000fc60000400000 */
[----:B------:R-:W2:Y:S01]  /*1db0*/  MUFU.EX2 R60, R60 ;  /* 0x0000003c003c7308 */ /* 0x000ea20000000800 */
[C---:B0-----:R-:W-:Y:S02]  /*1dc0*/  FMUL R24, R53.reuse, R24 ;  /* 0x0000001835187220 */ /* 0x041fe40000400000 */
[----:B------:R-:W-:Y:S02]  /*1dd0*/  FMUL R25, R53, R25 ;  /* 0x0000001935197220 */ /* 0x000fe40000400000 */
[----:B------:R-:W-:-:S03]  /*1de0*/  FADD R104, R112, R105 ;  /* 0x0000006970687221 */ /* 0x000fc60000000000 */
[----:B------:R-:W0:Y:S01]  /*1df0*/  MUFU.EX2 R61, R61 ;  /* 0x0000003d003d7308 */ /* 0x000e220000000800 */
[----:B------:R-:W-:Y:S02]  /*1e00*/  FMUL R59, R59, 1.4426950216293334961 ;  /* 0x3fb8aa3b3b3b7820 */ /* 0x000fe40000400000 */
[----:B------:R-:W-:Y:S02]  /*1e10*/  FADD R117, R117, -R48 ;  /* 0x8000003075757221 */ /* 0x000fe40000000000 */
[----:B------:R-:W-:-:S03]  /*1e20*/  FMUL R63, R98, 1.4426950216293334961 ;  /* 0x3fb8aa3b623f7820 */ /* 0x000fc60000400000 */
[----:B------:R-:W0:Y:S01]  /*1e30*/  MUFU.EX2 R69, R69 ;  /* 0x0000004500457308 */ /* 0x000e220000000800 */
[----:B-1----:R-:W-:Y:S02]  /*1e40*/  FADD R106, R42, R99 ;  /* 0x000000632a6a7221 */ /* 0x002fe40000000000 */
[C---:B------:R-:W-:Y:S02]  /*1e50*/  FMUL R22, R51.reuse, R22 ;  /* 0x0000001633167220 */ /* 0x040fe40000400000 */
[----:B------:R-:W-:Y:S02]  /*1e60*/  FMUL R23, R51, R23 ;  /* 0x0000001733177220 */ /* 0x000fe40000400000 */
[C---:B------:R-:W-:Y:S01]  /*1e70*/  FMUL R20, R53.reuse, R20 ;  /* 0x0000001435147220 */ /* 0x040fe20000400000 */
[----:B------:R-:W1:Y:S01]  /*1e80*/  MUFU.EX2 R54, R54 ;  /* 0x0000003600367308 */ /* 0x000e620000000800 */
[----:B------:R-:W-:Y:S02]  /*1e90*/  FMUL R21, R53, R21 ;  /* 0x0000001535157220 */ /* 0x000fe40000400000 */
[----:B-----5:R-:W-:-:S02]  /*1ea0*/  FADD R99, R43, R104 ;  /* 0x000000682b637221 */ /* 0x020fc40000000000 */
[--C-:B------:R-:W-:Y:S01]  /*1eb0*/  FADD R98, R40, -R49.reuse ;  /* 0x8000003128627221 */ /* 0x100fe20000000000 */
[C---:B------:R-:W-:Y:S01]  /*1ec0*/  HMMA.16816.F32 R24, R36.reuse, R32, R24 ;  /* 0x000000202418723c */ /* 0x040fe20000001818 */
[----:B------:R-:W-:Y:S01]  /*1ed0*/  FMUL R52, R117, 1.4426950216293334961 ;  /* 0x3fb8aa3b75347820 */ /* 0x000fe20000400000 */
[----:B------:R-:W5:Y:S01]  /*1ee0*/  MUFU.EX2 R58, R58 ;  /* 0x0000003a003a7308 */ /* 0x000f620000000800 */
[----:B------:R-:W-:Y:S01]  /*1ef0*/  FADD R110, R110, -R49 ;  /* 0x800000316e6e7221 */ /* 0x000fe20000000000 */
[----:B------:R-:W-:Y:S01]  /*1f00*/  F2FP.PACK_AB R40, R114, R47 ;  /* 0x0000002f7228723e */ /* 0x000fe200000000ff */
[----:B---3--:R-:W-:Y:S02]  /*1f10*/  FADD R99, R46, R99 ;  /* 0x000000632e637221 */ /* 0x008fe40000000000 */
[----:B------:R-:W-:Y:S02]  /*1f20*/  FMUL R98, R98, 1.4426950216293334961 ;  /* 0x3fb8aa3b62627820 */ /* 0x000fe40000400000 */
[----:B------:R-:W-:Y:S01]  /*1f30*/  FADD R47, R45, R106 ;  /* 0x0000006a2d2f7221 */ /* 0x000fe20000000000 */
[----:B------:R-:W3:Y:S01]  /*1f40*/  MUFU.EX2 R59, R59 ;  /* 0x0000003b003b7308 */ /* 0x000ee20000000800 */
[----:B------:R-:W-:Y:S01]  /*1f50*/  FMUL R33, R110, 1.4426950216293334961 ;  /* 0x3fb8aa3b6e217820 */ /* 0x000fe20000400000 */
[----:B----4-:R-:W-:Y:S01]  /*1f60*/  HMMA.16816.F32 R36, R36, R28, R20 ;  /* 0x0000001c2424723c */ /* 0x010fe20000001814 */
[----:B------:R-:W-:-:S05]  /*1f70*/  FADD R62, R62, -R49 ;  /* 0x800000313e3e7221 */ /* 0x000fca0000000000 */
[----:B------:R-:W4:Y:S01]  /*1f80*/  MUFU.EX2 R63, R63 ;  /* 0x0000003f003f7308 */ /* 0x000f220000000800 */
[----:B------:R-:W-:Y:S02]  /*1f90*/  FADD R28, R56, R99 ;  /* 0x00000063381c7221 */ /* 0x000fe40000000000 */
[----:B--2---:R-:W-:Y:S02]  /*1fa0*/  FADD R22, R60, R47 ;  /* 0x0000002f3c167221 */ /* 0x004fe40000000000 */
[----:B------:R-:W-:-:S03]  /*1fb0*/  FMUL R62, R62, 1.4426950216293334961 ;  /* 0x3fb8aa3b3e3e7820 */ /* 0x000fc60000400000 */
[----:B------:R-:W2:Y:S01]  /*1fc0*/  MUFU.EX2 R52, R52 ;  /* 0x0000003400347308 */ /* 0x000ea20000000800 */
[----:B------:R-:W-:Y:S02]  /*1fd0*/  FADD R20, R44, -R49 ;  /* 0x800000312c147221 */ /* 0x000fe40000000000 */
[----:B0-----:R-:W-:-:S05]  /*1fe0*/  FADD R23, R61, R28 ;  /* 0x0000001c3d177221 */ /* 0x001fca0000000000 */
[----:B------:R1:W0:Y:S01]  /*1ff0*/  MUFU.EX2 R32, R98 ;  /* 0x0000006200207308 */ /* 0x0002220000000800 */
[----:B------:R-:W-:Y:S02]  /*2000*/  FADD R21, R69, R22 ;  /* 0x0000001645157221 */ /* 0x000fe40000000000 */
[----:B------:R-:W-:-:S05]  /*2010*/  FMUL R99, R20, 1.4426950216293334961 ;  /* 0x3fb8aa3b14637820 */ /* 0x000fca0000400000 */
[----:B------:R-:W0:Y:S01]  /*2020*/  MUFU.EX2 R33, R33 ;  /* 0x0000002100217308 */ /* 0x000e220000000800 */
[----:B-1----:R-:W-:Y:S02]  /*2030*/  FADD R98, R54, R23 ;  /* 0x0000001736627221 */ /* 0x002fe40000000000 */
[----:B-----5:R-:W-:Y:S01]  /*2040*/  FADD R28, R58, R21 ;  /* 0x000000153a1c7221 */ /* 0x020fe20000000000 */
[----:B------:R-:W-:Y:S01]  /*2050*/  F2FP.PACK_AB R41, R112, R41 ;  /* 0x000000297029723e */ /* 0x000fe200000000ff */
[----:B---3--:R-:W-:Y:S01]  /*2060*/  FADD R105, R59, R98 ;  /* 0x000000623b697221 */ /* 0x008fe20000000000 */
[----:B------:R-:W-:Y:S02]  /*2070*/  F2FP.PACK_AB R42, R45, R42 ;  /* 0x0000002a2d2a723e */ /* 0x000fe400000000ff */
[----:B------:R-:W1:Y:S01]  /*2080*/  MUFU.EX2 R62, R62 ;  /* 0x0000003e003e7308 */ /* 0x000e620000000800 */
[----:B------:R-:W-:Y:S01]  /*2090*/  F2FP.PACK_AB R43, R46, R43 ;  /* 0x0000002b2e2b723e */ /* 0x000fe200000000ff */
[----:B----4-:R-:W-:Y:S01]  /*20a0*/  FADD R29, R63, R28 ;  /* 0x0000001c3f1d7221 */ /* 0x010fe20000000000 */
[----:B------:R-:W3:Y:S01]  /*20b0*/  LDSM.16.M88.4 R44, [R67] ;  /* 0x00000000432c783b */ /* 0x000ee20000000200 */
[----:B--2---:R-:W-:-:S04]  /*20c0*/  FADD R98, R52, R105 ;  /* 0x0000006934627221 */ /* 0x004fc80000000000 */
[----:B------:R-:W2:Y:S01]  /*20d0*/  MUFU.EX2 R99, R99 ;  /* 0x0000006300637308 */ /* 0x000ea20000000800 */
[----:B0-----:R-:W-:Y:S01]  /*20e0*/  FADD R28, R32, R29 ;  /* 0x0000001d201c7221 */ /* 0x001fe20000000000 */
[----:B------:R-:W-:Y:S01]  /*20f0*/  HMMA.16816.F32 R24, R40, R34, R24 ;  /* 0x000000222818723c */ /* 0x000fe20000001818 */
[----:B------:R-:W-:Y:S02]  /*2100*/  LDSM.16.M88.4 R20, [R67+0x400] ;  /* 0x000400004314783b */ /* 0x000fe40000000200 */
[----:B------:R-:W-:-:S04]  /*2110*/  FADD R29, R33, R28 ;  /* 0x0000001c211d7221 */ /* 0x000fc80000000000 */
[----:B------:R-:W-:Y:S02]  /*2120*/  FADD R35, R57, R98 ;  /* 0x0000006239237221 */ /* 0x000fe40000000000 */
[----:B-1----:R-:W-:Y:S02]  /*2130*/  FADD R28, R62, R29 ;  /* 0x0000001d3e1c7221 */ /* 0x002fe40000000000 */
[----:B------:R-:W-:-:S04]  /*2140*/  FADD R34, R50, R35 ;  /* 0x0000002332227221 */ /* 0x000fc80000000000 */
[----:B------:R-:W-:Y:S02]  /*2150*/  FADD R35, R55, R34 ;  /* 0x0000002237237221 */ /* 0x000fe40000000000 */
[----:B--2---:R-:W-:Y:S01]  /*2160*/  FADD R34, R99, R28 ;  /* 0x0000001c63227221 */ /* 0x004fe20000000000 */
[----:B------:R-:W-:Y:S02]  /*2170*/  HMMA.16816.F32 R36, R40, R30, R36 ;  /* 0x0000001e2824723c */ /* 0x000fe40000001824 */
[----:B------:R-:W0:Y:S04]  /*2180*/  SHFL.BFLY PT, R40, R35, 0x2, 0x1f ;  /* 0x0c401f0023287f89 */ /* 0x000e2800000e0000 */
[----:B------:R-:W1:Y:S01]  /*2190*/  SHFL.BFLY PT, R41, R34, 0x2, 0x1f ;  /* 0x0c401f0022297f89 */ /* 0x000e6200000e0000 */
[----:B------:R-:W-:-:S02]  /*21a0*/  F2FP.PACK_AB R28, R69, R60 ;  /* 0x0000003c451c723e */ /* 0x000fc400000000ff */
[----:B------:R-:W-:Y:S02]  /*21b0*/  F2FP.PACK_AB R29, R61, R56 ;  /* 0x000000383d1d723e */ /* 0x000fe400000000ff */
[----:B------:R-:W-:Y:S02]  /*21c0*/  F2FP.PACK_AB R30, R63, R58 ;  /* 0x0000003a3f1e723e */ /* 0x000fe400000000ff */
[----:B------:R-:W-:-:S07]  /*21d0*/  F2FP.PACK_AB R31, R59, R54 ;  /* 0x000000363b1f723e */ /* 0x000fce00000000ff */
[----:B---3--:R-:W-:Y:S01]  /*21e0*/  HMMA.16816.F32 R24, R28, R44, R24 ;  /* 0x0000002c1c18723c */ /* 0x008fe20000001818 */
[----:B0-----:R-:W-:Y:S02]  /*21f0*/  FADD R42, R35, R40 ;  /* 0x00000028232a7221 */ /* 0x001fe40000000000 */
[----:B-1----:R-:W-:-:S05]  /*2200*/  FADD R41, R34, R41 ;  /* 0x0000002922297221 */ /* 0x002fca0000000000 */
[----:B------:R-:W-:Y:S01]  /*2210*/  HMMA.16816.F32 R36, R28, R20, R36 ;  /* 0x000000141c24723c */ /* 0x000fe20000001824 */
[----:B------:R-:W0:Y:S04]  /*2220*/  SHFL.BFLY PT, R43, R42, 0x1, 0x1f ;  /* 0x0c201f002a2b7f89 */ /* 0x000e2800000e0000 */
[----:B------:R-:W1:Y:S01]  /*2230*/  SHFL.BFLY PT, R40, R41, 0x1, 0x1f ;  /* 0x0c201f0029287f89 */ /* 0x000e6200000e0000 */
[----:B------:R-:W-:Y:S01]  /*2240*/  UIADD3 UR4, UR4, 0x40, URZ ;  /* 0x0000004004047890 */ /* 0x000fe2000fffe03f */
[----:B------:R-:W-:Y:S02]  /*2250*/  F2FP.PACK_AB R28, R33, R32 ;  /* 0x00000020211c723e */ /* 0x000fe400000000ff */
[----:B------:R-:W-:-:S03]  /*2260*/  F2FP.PACK_AB R29, R57, R52 ;  /* 0x00000034391d723e */ /* 0x000fc600000000ff */
[----:B------:R-:W-:Y:S02]  /*2270*/  ISETP.LE.AND P0, PT, R9, UR4, PT ;  /* 0x0000000409007c0c */ /* 0x000fe4000bf03270 */
[----:B------:R-:W-:Y:S02]  /*2280*/  F2FP.PACK_AB R30, R99, R62 ;  /* 0x0000003e631e723e */ /* 0x000fe400000000ff */
[----:B------:R-:W-:Y:S01]  /*2290*/  F2FP.PACK_AB R31, R55, R50 ;  /* 0x00000032371f723e */ /* 0x000fe200000000ff */
[----:B------:R-:W-:-:S06]  /*22a0*/  IMAD.MOV.U32 R98, RZ, RZ, R49 ;  /* 0x000000ffff627224 */ /* 0x000fcc00078e0031 */
[----:B------:R-:W-:Y:S01]  /*22b0*/  HMMA.16816.F32 R24, R28, R46, R24 ;  /* 0x0000002e1c18723c */ /* 0x000fe20000001818 */
[----:B0-----:R-:W-:Y:S02]  /*22c0*/  FADD R43, R42, R43 ;  /* 0x0000002b2a2b7221 */ /* 0x001fe40000000000 */
[----:B-1----:R-:W-:-:S05]  /*22d0*/  FADD R40, R41, R40 ;  /* 0x0000002829287221 */ /* 0x002fca0000000000 */
[----:B------:R-:W-:Y:S01]  /*22e0*/  HMMA.16816.F32 R20, R28, R22, R36 ;  /* 0x000000161c14723c */ /* 0x000fe20000001824 */
[----:B------:R-:W-:-:S06]  /*22f0*/  FFMA R10, R51, R10, R43 ;  /* 0x0000000a330a7223 */ /* 0x000fcc000000002b */
[----:B------:R-:W-:Y:S01]  /*2300*/  MOV R29, 0x40 ;  /* 0x00000040001d7802 */ /* 0x000fe20000000f00 */
[----:B------:R-:W-:Y:S02]  /*2310*/  FFMA R68, R53, R68, R40 ;  /* 0x0000004435447223 */ /* 0x000fe40000000028 */
[----:B------:R-:W-:Y:S02]  /*2320*/  IMAD.MOV.U32 R69, RZ, RZ, R48 ;  /* 0x000000ffff457224 */ /* 0x000fe400078e0030 */
[C---:B------:R-:W-:Y:S02]  /*2330*/  IMAD R8, R29.reuse, c[0x0][0x1b4], R8 ;  /* 0x00006d001d087a24 */ /* 0x040fe400078e0208 */
[----:B------:R-:W-:Y:S01]  /*2340*/  IMAD R64, R29, c[0x0][0x1a4], R64 ;  /* 0x000069001d407a24 */ /* 0x000fe200078e0240 */
[----:B------:R-:W-:Y:S01]  /*2350*/  @P0 CALL.REL.NOINC `(.L_x_0) ;  /* 0x0000001000000944 */ /* 0x000fe20003c00000 */
[----:B------:R-:W-:Y:S05]  /*2360*/  BRA `(.L_x_1) ;  /* 0xffffe6e000007947 */ /* 0x000fea000383ffff */
.L_x_0:
[----:B------:R-:W-:Y:S01]  /*2370*/  IMAD R5, R2, c[0x0][0x1c0], RZ ;  /* 0x0000700002057a24 */ /* 0x000fe200078e02ff */
[----:B------:R-:W-:Y:S01]  /*2380*/  LOP3.LUT R8, R0, 0x8, RZ, 0xc0, !PT ;  /* 0x0000000800087812 */ /* 0x000fe200078ec0ff */
[----:B------:R-:W-:Y:S01]  /*2390*/  IMAD R7, R3, c[0x0][0x1c4], RZ ;  /* 0x0000710003077a24 */ /* 0x000fe200078e02ff */
[----:B------:R-:W-:Y:S01]  /*23a0*/  FSETP.GT.AND P2, PT, |R68|, 8.50705917302346158658e+37, PT ;  /* 0x7e8000004400780b */ /* 0x000fe20003f44200 */
[C---:B------:R-:W-:Y:S01]  /*23b0*/  IMAD.SHL.U32 R6, R5.reuse, 0x2, RZ ;  /* 0x0000000205067824 */ /* 0x040fe200078e00ff */
[----:B------:R-:W-:Y:S01]  /*23c0*/  SHF.R.U32.HI R15, RZ, 0x1, R8 ;  /* 0x00000001ff0f7819 */ /* 0x000fe20000011608 */
[----:B------:R-:W-:Y:S01]  /*23d0*/  IMAD.HI R5, R5, 0x2, RZ ;  /* 0x0000000205057827 */ /* 0x000fe200078e02ff */
[----:B------:R-:W-:Y:S01]  /*23e0*/  SHF.L.U32 R9, R7, 0x1, RZ ;  /* 0x0000000107097819 */ /* 0x000fe200000006ff */
[----:B------:R-:W-:Y:S01]  /*23f0*/  BAR.SYNC.DEFER_BLOCKING 0x0 ;  /* 0x0000000000007b1d */ /* 0x000fe20000010000 */
[----:B------:R-:W-:Y:S01]  /*2400*/  SHF.R.S32.HI R8, RZ, 0x4, R0 ;  /* 0x00000004ff087819 */ /* 0x000fe20000011400 */
[----:B------:R-:W-:Y:S01]  /*2410*/  IMAD.MOV.U32 R16, RZ, RZ, R23 ;  /* 0x000000ffff107224 */ /* 0x000fe200078e0017 */
[----:B------:R-:W-:-:S02]  /*2420*/  IADD3 R30, P0, P4, R9, c[0x0][0x178], R6 ;  /* 0x00005e00091e7a10 */ /* 0x000fc40007c1e006 */
[----:B------:R-:W-:Y:S02]  /*2430*/  SGXT R6, R8, 0x1 ;  /* 0x000000010806781a */ /* 0x000fe40000000200 */
[----:B------:R-:W-:Y:S01]  /*2440*/  SHF.R.S32.HI R9, RZ, 0x3, R0 ;  /* 0x00000003ff097819 */ /* 0x000fe20000011400 */
[----:B------:R-:W-:Y:S01]  /*2450*/  @P2 FMUL R25, R25, 0.25 ;  /* 0x3e80000019192820 */ /* 0x000fe20000400000 */
[----:B------:R-:W-:Y:S01]  /*2460*/  LOP3.LUT R8, R6, 0x204, RZ, 0xc0, !PT ;  /* 0x0000020406087812 */ /* 0x000fe200078ec0ff */
[----:B------:R-:W-:Y:S01]  /*2470*/  IMAD.HI R6, R7, 0x2, RZ ;  /* 0x0000000207067827 */ /* 0x000fe200078e02ff */
[----:B------:R-:W-:Y:S02]  /*2480*/  SGXT R7, R9, 0x1 ;  /* 0x000000010907781a */ /* 0x000fe40000000200 */
[----:B------:R-:W-:Y:S02]  /*2490*/  FSETP.GEU.AND P3, PT, |R68|, 1.175494350822287508e-38, PT ;  /* 0x008000004400780b */ /* 0x000fe40003f6e200 */
[----:B------:R-:W-:Y:S01]  /*24a0*/  IADD3.X R32, R6, c[0x0][0x17c], R5, P0, P4 ;  /* 0x00005f0006207a10 */ /* 0x000fe200007e8405 */
[----:B------:R-:W-:Y:S01]  /*24b0*/  FMUL R5, R68, 8388608 ;  /* 0x4b00000044057820 */ /* 0x000fe20000400000 */
[----:B------:R-:W-:Y:S01]  /*24c0*/  MOV R9, R10 ;  /* 0x0000000a00097202 */ /* 0x000fe20000000f00 */
[----:B------:R-:W-:Y:S01]  /*24d0*/  IMAD.SHL.U32 R6, R0, 0x40, RZ ;  /* 0x0000004000067824 */ /* 0x000fe200078e00ff */
[----:B------:R-:W-:-:S02]  /*24e0*/  LOP3.LUT R7, R7, 0x140, RZ, 0xc0, !PT ;  /* 0x0000014007077812 */ /* 0x000fc400078ec0ff */
[C---:B------:R-:W-:Y:S02]  /*24f0*/  FSETP.GEU.AND P4, PT, R68.reuse, 1.175494350822287508e-38, PT ;  /* 0x008000004400780b */ /* 0x040fe40003f8e000 */
[----:B------:R-:W-:Y:S02]  /*2500*/  FSETP.GT.AND P5, PT, |R9|, 8.50705917302346158658e+37, PT ;  /* 0x7e8000000900780b */ /* 0x000fe40003fa4200 */
[----:B------:R-:W-:Y:S01]  /*2510*/  LOP3.LUT R7, R7, 0x38, R12, 0xf8, !PT ;  /* 0x0000003807077812 */ /* 0x000fe200078ef80c */
[----:B------:R-:W-:Y:S01]  /*2520*/  @!P3 FMUL R25, R25, 16777216 ;  /* 0x4b8000001919b820 */ /* 0x000fe20000400000 */
[----:B------:R-:W-:Y:S01]  /*2530*/  FSEL R29, R5, R68, !P4 ;  /* 0x00000044051d7208 */ /* 0x000fe20006000000 */
[----:B------:R-:W-:Y:S01]  /*2540*/  @P2 FMUL R68, R68, 0.25 ;  /* 0x3e80000044442820 */ /* 0x000fe20000400000 */
[C---:B------:R-:W-:Y:S01]  /*2550*/  ISETP.NE.U32.AND P1, PT, R11.reuse, RZ, PT ;  /* 0x000000ff0b00720c */ /* 0x040fe20003f25070 */
[----:B------:R-:W-:Y:S01]  /*2560*/  IMAD R11, R11, 0x4, R8 ;  /* 0x000000040b0b7824 */ /* 0x000fe200078e0208 */
[----:B------:R-:W-:Y:S01]  /*2570*/  FSETP.GEU.AND P6, PT, |R9|, 1.175494350822287508e-38, PT ;  /* 0x008000000900780b */ /* 0x000fe20003fce200 */
[----:B------:R-:W-:Y:S01]  /*2580*/  @!P3 FMUL R68, R68, 16777216 ;  /* 0x4b8000004444b820 */ /* 0x000fe20000400000 */
[----:B------:R-:W-:-:S02]  /*2590*/  LOP3.LUT P0, RZ, R0, 0x60, RZ, 0xc0, !PT ;  /* 0x0000006000ff7812 */ /* 0x000fc4000780c0ff */
[----:B------:R-:W-:Y:S01]  /*25a0*/  LOP3.LUT R10, R7, 0x40, R0, 0x78, !PT ;  /* 0x00000040070a7812 */ /* 0x000fe200078e7800 */
[C---:B------:R-:W-:Y:S01]  /*25b0*/  FMUL R0, R9.reuse, 8388608 ;  /* 0x4b00000009007820 */ /* 0x040fe20000400000 */
[----:B------:R-:W-:Y:S01]  /*25c0*/  SEL R8, RZ, 0x204, !P1 ;  /* 0x00000204ff087807 */ /* 0x000fe20004800000 */
[----:B------:R-:W0:Y:S01]  /*25d0*/  MUFU.RCP R5, R68 ;  /* 0x0000004400057308 */ /* 0x000e220000001000 */
[C---:B------:R-:W-:Y:S01]  /*25e0*/  FSETP.GEU.AND P1, PT, R9.reuse, 1.175494350822287508e-38, PT ;  /* 0x008000000900780b */ /* 0x040fe20003f2e000 */
[----:B------:R-:W-:Y:S01]  /*25f0*/  @P5 FMUL R16, R16, 0.25 ;  /* 0x3e80000010105820 */ /* 0x000fe20000400000 */
[----:B------:R-:W-:Y:S01]  /*2600*/  MOV R18, R21 ;  /* 0x0000001500127202 */ /* 0x000fe20000000f00 */
[----:B------:R-:W-:Y:S01]  /*2610*/  @P5 FMUL R22, R22, 0.25 ;  /* 0x3e80000016165820 */ /* 0x000fe20000400000 */
[----:B------:R-:W-:Y:S01]  /*2620*/  FSEL R31, R0, R9, !P1 ;  /* 0x00000009001f7208 */ /* 0x000fe20004800000 */
[----:B------:R-:W-:Y:S01]  /*2630*/  @P5 FMUL R9, R9, 0.25 ;  /* 0x3e80000009095820 */ /* 0x000fe20000400000 */
[----:B------:R-:W-:Y:S01]  /*2640*/  MOV R28, R24 ;  /* 0x00000018001c7202 */ /* 0x000fe20000000f00 */
[----:B------:R-:W-:Y:S01]  /*2650*/  IMAD.MOV.U32 R24, RZ, RZ, R20 ;  /* 0x000000ffff187224 */ /* 0x000fe200078e0014 */
[----:B------:R-:W-:Y:S01]  /*2660*/  IADD3 R0, R29, -0x3f3504f3, RZ ;  /* 0xc0cafb0d1d007810 */ /* 0x000fe20007ffe0ff */
[----:B------:R-:W-:Y:S01]  /*2670*/  @!P6 FMUL R9, R9, 16777216 ;  /* 0x4b8000000909e820 */ /* 0x000fe20000400000 */
[----:B------:R-:W-:Y:S01]  /*2680*/  LEA R23, R14, R15, 0x2 ;  /* 0x0000000f0e177211 */ /* 0x000fe200078e10ff */
[----:B------:R-:W-:Y:S01]  /*2690*/  @P2 FMUL R18, R18, 0.25 ;  /* 0x3e80000012122820 */ /* 0x000fe20000400000 */
[----:B------:R-:W-:Y:S01]  /*26a0*/  LOP3.LUT R7, R8, 0x3c, R13, 0x78, !PT ;  /* 0x0000003c08077812 */ /* 0x000fe200078e780d */
[----:B------:R-:W-:Y:S01]  /*26b0*/  @P2 FMUL R24, R24, 0.25 ;  /* 0x3e80000018182820 */ /* 0x000fe20000400000 */
[----:B------:R-:W-:Y:S01]  /*26c0*/  IADD3 R21, R11, R10, RZ ;  /* 0x0000000a0b157210 */ /* 0x000fe20007ffe0ff */
[----:B------:R-:W-:Y:S01]  /*26d0*/  @P2 FMUL R28, R28, 0.25 ;  /* 0x3e8000001c1c2820 */ /* 0x000fe20000400000 */
[----:B------:R-:W1:Y:S01]  /*26e0*/  MUFU.RCP R9, R9 ;  /* 0x0000000900097308 */ /* 0x000e620000001000 */
[----:B------:R-:W-:Y:S01]  /*26f0*/  @!P3 FMUL R18, R18, 16777216 ;  /* 0x4b8000001212b820 */ /* 0x000fe20000400000 */
[----:B------:R-:W-:Y:S01]  /*2700*/  LOP3.LUT R20, R7, 0x40, R6, 0xf8, !PT ;  /* 0x0000004007147812 */ /* 0x000fe200078ef806 */
[----:B------:R-:W-:Y:S01]  /*2710*/  @!P3 FMUL R24, R24, 16777216 ;  /* 0x4b8000001818b820 */ /* 0x000fe20000400000 */
[----:B------:R-:W-:Y:S01]  /*2720*/  IADD3 R6, R31, -0x3f3504f3, RZ ;  /* 0xc0cafb0d1f067810 */ /* 0x000fe20007ffe0ff */
[----:B------:R-:W-:Y:S01]  /*2730*/  @!P3 FMUL R28, R28, 16777216 ;  /* 0x4b8000001c1cb820 */ /* 0x000fe20000400000 */
[----:B------:R-:W-:Y:S01]  /*2740*/  ISETP.GE.U32.AND P2, PT, R29, 0x7f800000, PT ;  /* 0x7f8000001d00780c */ /* 0x000fe20003f46070 */
[C---:B0-----:R-:W-:Y:S01]  /*2750*/  FMUL R14, R5.reuse, R18 ;  /* 0x00000012050e7220 */ /* 0x041fe20000400000 */
[----:B------:R-:W-:Y:S01]  /*2760*/  LOP3.LUT R8, R6, 0xff800000, RZ, 0xc0, !PT ;  /* 0xff80000006087812 */ /* 0x000fe200078ec0ff */
[----:B------:R-:W-:Y:S01]  /*2770*/  FMUL R15, R5, R24 ;  /* 0x00000018050f7220 */ /* 0x000fe20000400000 */
[----:B------:R-:W-:Y:S01]  /*2780*/  ISETP.GE.U32.AND P3, PT, R31, 0x7f800000, PT ;  /* 0x7f8000001f00780c */ /* 0x000fe20003f66070 */
[----:B------:R-:W-:Y:S01]  /*2790*/  FMUL R19, R5, R25 ;  /* 0x0000001905137220 */ /* 0x000fe20000400000 */
[----:B------:R-:W-:Y:S01]  /*27a0*/  LOP3.LUT R13, R13, 0x78, RZ, 0xc0, !PT ;  /* 0x000000780d0d7812 */ /* 0x000fe200078ec0ff */
[----:B------:R-:W-:Y:S01]  /*27b0*/  FMUL R18, R5, R28 ;  /* 0x0000001c05127220 */ /* 0x000fe20000400000 */
[----:B------:R-:W-:Y:S01]  /*27c0*/  LOP3.LUT R5, R0, 0xff800000, RZ, 0xc0, !PT ;  /* 0xff80000000057812 */ /* 0x000fe200078ec0ff */
[----:B------:R-:W-:Y:S01]  /*27d0*/  @P5 FMUL R27, R27, 0.25 ;  /* 0x3e8000001b1b5820 */ /* 0x000fe20000400000 */
[----:B------:R-:W-:Y:S01]  /*27e0*/  F2FP.PACK_AB R14, R14, R19 ;  /* 0x000000130e0e723e */ /* 0x000fe200000000ff */
[----:B------:R-:W-:Y:S01]  /*27f0*/  @P5 FMUL R26, R26, 0.25 ;  /* 0x3e8000001a1a5820 */ /* 0x000fe20000400000 */
[----:B------:R-:W-:Y:S01]  /*2800*/  IADD3 R0, R29, -R5, RZ ;  /* 0x800000051d007210 */ /* 0x000fe20007ffe0ff */
[----:B------:R-:W-:Y:S01]  /*2810*/  @!P6 FMUL R16, R16, 16777216 ;  /* 0x4b8000001010e820 */ /* 0x000fe20000400000 */
[----:B------:R-:W-:Y:S01]  /*2820*/  F2FP.PACK_AB R15, R15, R18 ;  /* 0x000000120f0f723e */ /* 0x000fe200000000ff */
[----:B------:R-:W-:Y:S01]  /*2830*/  @!P6 FMUL R22, R22, 16777216 ;  /* 0x4b8000001616e820 */ /* 0x000fe20000400000 */
[----:B------:R-:W-:Y:S01]  /*2840*/  LOP3.LUT R18, R20, 0x40, RZ, 0x3c, !PT ;  /* 0x0000004014127812 */ /* 0x000fe200078e3cff */
[----:B------:R-:W-:Y:S01]  /*2850*/  @!P6 FMUL R27, R27, 16777216 ;  /* 0x4b8000001b1be820 */ /* 0x000fe20000400000 */
[----:B------:R0:W-:Y:S01]  /*2860*/  STS [R20+0x80], R14 ;  /* 0x0000800e14007388 */ /* 0x0001e20000000800 */
[----:B------:R-:W-:Y:S01]  /*2870*/  @!P6 FMUL R26, R26, 16777216 ;  /* 0x4b8000001a1ae820 */ /* 0x000fe20000400000 */
[----:B------:R-:W2:Y:S01]  /*2880*/  I2F R5, R5 ;  /* 0x0000000500057306 */ /* 0x000ea20000201400 */
[----:B------:R-:W-:Y:S01]  /*2890*/  FADD R6, R0, -1 ;  /* 0xbf80000000067421 */ /* 0x000fe20000000000 */
[----:B------:R-:W-:Y:S01]  /*28a0*/  STS [R20], R15 ;  /* 0x0000000f14007388 */ /* 0x000fe20000000800 */
[C---:B-1----:R-:W-:Y:S01]  /*28b0*/  FMUL R0, R9.reuse, R16 ;  /* 0x0000001009007220 */ /* 0x042fe20000400000 */
[----:B------:R-:W-:Y:S01]  /*28c0*/  LOP3.LUT R12, R12, 0x38, RZ, 0xc0, !PT ;  /* 0x000000380c0c7812 */ /* 0x000fe200078ec0ff */
[----:B------:R-:W-:-:S02]  /*28d0*/  FMUL R11, R9, R22 ;  /* 0x00000016090b7220 */ /* 0x000fc40000400000 */
[----:B------:R-:W-:Y:S01]  /*28e0*/  FMUL R17, R9, R27 ;  /* 0x0000001b09117220 */ /* 0x000fe20000400000 */
[----:B0-----:R-:W-:Y:S01]  /*28f0*/  LOP3.LUT R14, R21, 0x4, RZ, 0x3c, !PT ;  /* 0x00000004150e7812 */ /* 0x001fe200078e3cff */
[----:B------:R-:W-:Y:S01]  /*2900*/  FMUL R16, R9, R26 ;  /* 0x0000001a09107220 */ /* 0x000fe20000400000 */
[----:B------:R-:W-:Y:S01]  /*2910*/  IADD3 R12, R12, R23, RZ ;  /* 0x000000170c0c7210 */ /* 0x000fe20007ffe0ff */
[----:B------:R-:W-:Y:S01]  /*2920*/  IMAD.IADD R7, R31, 0x1, -R8 ;  /* 0x000000011f077824 */ /* 0x000fe200078e0a08 */
[----:B------:R-:W-:Y:S01]  /*2930*/  F2FP.PACK_AB R17, R0, R17 ;  /* 0x000000110011723e */ /* 0x000fe200000000ff */
[----:B------:R-:W-:Y:S01]  /*2940*/  IMAD.MOV.U32 R25, RZ, RZ, 0x3dc6b27f ;  /* 0x3dc6b27fff197424 */ /* 0x000fe200078e00ff */
[----:B------:R-:W-:Y:S01]  /*2950*/  F2FP.PACK_AB R16, R11, R16 ;  /* 0x000000100b10723e */ /* 0x000fe200000000ff */
[----:B------:R-:W-:Y:S01]  /*2960*/  FADD R10, R7, -1 ;  /* 0xbf800000070a7421 */ /* 0x000fe20000000000 */
[----:B------:R-:W-:Y:S01]  /*2970*/  FSEL R0, RZ, -23, P4 ;  /* 0xc1b80000ff007808 */ /* 0x000fe20002000000 */
[-C--:B------:R-:W-:Y:S01]  /*2980*/  FFMA.FTZ R7, R6, R25.reuse, -0.16845393180847167969 ;  /* 0xbe2c7f3006077423 */ /* 0x080fe20000010019 */
[----:B------:R-:W-:Y:S01]  /*2990*/  STS [R18+0x180], R17 ;  /* 0x0001801112007388 */ /* 0x000fe20000000800 */
[----:B------:R-:W-:-:S02]  /*29a0*/  FFMA.FTZ R9, R10, R25, -0.16845393180847167969 ;  /* 0xbe2c7f300a097423 */ /* 0x000fc40000010019 */
[----:B------:R-:W-:Y:S01]  /*29b0*/  FFMA.FTZ R7, R6, R7, 0.1716887056827545166 ;  /* 0x3e2fcf2a06077423 */ /* 0x000fe20000010007 */
[----:B------:R-:W-:Y:S01]  /*29c0*/  STS [R18+0x100], R16 ;  /* 0x0001001012007388 */ /* 0x000fe20000000800 */
[----:B------:R-:W-:Y:S02]  /*29d0*/  FFMA.FTZ R9, R10, R9, 0.1716887056827545166 ;  /* 0x3e2fcf2a0a097423 */ /* 0x000fe40000010009 */
[----:B------:R-:W-:Y:S01]  /*29e0*/  FFMA.FTZ R7, R6, R7, -0.17900948226451873779 ;  /* 0xbe374e4306077423 */ /* 0x000fe20000010007 */
[----:B------:R-:W-:Y:S01]  /*29f0*/  BAR.SYNC.DEFER_BLOCKING 0x0 ;  /* 0x0000000000007b1d */ /* 0x000fe20000010000 */
[----:B------:R-:W-:Y:S02]  /*2a00*/  FFMA.FTZ R9, R10, R9, -0.17900948226451873779 ;  /* 0xbe374e430a097423 */ /* 0x000fe40000010009 */
[----:B------:R-:W-:Y:S02]  /*2a10*/  FFMA.FTZ R7, R6, R7, 0.20512372255325317383 ;  /* 0x3e520bf406077423 */ /* 0x000fe40000010007 */
[----:B------:R-:W-:-:S02]  /*2a20*/  FFMA.FTZ R9, R10, R9, 0.20512372255325317383 ;  /* 0x3e520bf40a097423 */ /* 0x000fc40000010009 */
[----:B------:R-:W-:Y:S02]  /*2a30*/  FFMA.FTZ R7, R6, R7, -0.24046532809734344482 ;  /* 0xbe763c8b06077423 */ /* 0x000fe40000010007 */
[----:B------:R-:W-:Y:S02]  /*2a40*/  FFMA.FTZ R9, R10, R9, -0.24046532809734344482 ;  /* 0xbe763c8b0a097423 */ /* 0x000fe40000010009 */
[----:B------:R-:W-:Y:S02]  /*2a50*/  FFMA.FTZ R7, R6, R7, 0.28857114911079406738 ;  /* 0x3e93bf9906077423 */ /* 0x000fe40000010007 */
[----:B------:R-:W-:Y:S02]  /*2a60*/  FFMA.FTZ R9, R10, R9, 0.28857114911079406738 ;  /* 0x3e93bf990a097423 */ /* 0x000fe40000010009 */
[----:B------:R-:W-:Y:S02]  /*2a70*/  FFMA.FTZ R7, R6, R7, -0.36067417263984680176 ;  /* 0xbeb8aa4906077423 */ /* 0x000fe40000010007 */
[----:B------:R-:W-:-:S02]  /*2a80*/  FFMA.FTZ R11, R10, R9, -0.36067417263984680176 ;  /* 0xbeb8aa490a0b7423 */ /* 0x000fc40000010009 */
[----:B------:R-:W-:Y:S01]  /*2a90*/  FFMA.FTZ R7, R6, R7, 0.48089820146560668945 ;  /* 0x3ef6384a06077423 */ /* 0x000fe20000010007 */
[----:B------:R0:W1:Y:S01]  /*2aa0*/  I2F R9, R8 ;  /* 0x0000000800097306 */ /* 0x0000620000201400 */
[----:B------:R-:W-:Y:S02]  /*2ab0*/  FFMA.FTZ R11, R10, R11, 0.48089820146560668945 ;  /* 0x3ef6384a0a0b7423 */ /* 0x000fe4000001000b */
[----:B------:R-:W-:Y:S01]  /*2ac0*/  FFMA.FTZ R7, R6, R7, -0.72134751081466674805 ;  /* 0xbf38aa3b06077423 */ /* 0x000fe20000010007 */
[----:B------:R-:W3:Y:S01]  /*2ad0*/  LDS R21, [R21] ;  /* 0x0000000015157984 */ /* 0x000ee20000000800 */
[----:B------:R-:W-:Y:S02]  /*2ae0*/  FFMA.FTZ R11, R10, R11, -0.72134751081466674805 ;  /* 0xbf38aa3b0a0b7423 */ /* 0x000fe4000001000b */
[----:B------:R-:W-:Y:S01]  /*2af0*/  FMUL R7, R6, R7 ;  /* 0x0000000706077220 */ /* 0x000fe20000400000 */
[----:B------:R4:W5:Y:S01]  /*2b00*/  LDS R17, [R14] ;  /* 0x000000000e117984 */ /* 0x0009620000000800 */
[----:B------:R-:W-:Y:S01]  /*2b10*/  FMUL R11, R10, R11 ;  /* 0x0000000b0a0b7220 */ /* 0x000fe20000400000 */
[----:B0-----:R-:W-:Y:S01]  /*2b20*/  FSEL R8, RZ, -23, P1 ;  /* 0xc1b80000ff087808 */ /* 0x001fe20000800000 */
[----:B------:R-:W-:Y:S01]  /*2b30*/  FMUL R7, R6, R7 ;  /* 0x0000000706077220 */ /* 0x000fe20000400000 */
[----:B------:R-:W-:Y:S01]  /*2b40*/  FSETP.NEU.AND P1, PT, R29, RZ, PT ;  /* 0x000000ff1d00720b */ /* 0x000fe20003f2d000 */
[----:B------:R-:W-:-:S02]  /*2b50*/  FMUL R11, R10, R11 ;  /* 0x0000000b0a0b7220 */ /* 0x000fc40000400000 */
[----:B--2---:R-:W-:Y:S02]  /*2b60*/  FFMA.FTZ R0, R5, 1.1920928955078125e-07, R0 ;  /* 0x3400000005007823 */ /* 0x004fe40000010000 */
[----:B------:R-:W-:Y:S01]  /*2b70*/  FFMA.FTZ R7, R6, 1.4426950216293334961, R7 ;  /* 0x3fb8aa3b06077823 */ /* 0x000fe20000010007 */
[----:B------:R-:W-:Y:S01]  /*2b80*/  MOV R6, c[0x0][0x1c8] ;  /* 0x0000720000067a02 */ /* 0x000fe20000000f00 */
[----:B------:R-:W-:Y:S02]  /*2b90*/  IMAD R5, R4, c[0x0][0x1c8], RZ ;  /* 0x0000720004057a24 */ /* 0x000fe400078e02ff */
[----:B-1----:R-:W-:Y:S02]  /*2ba0*/  FFMA.FTZ R8, R9, 1.1920928955078125e-07, R8 ;  /* 0x3400000009087823 */ /* 0x002fe40000010008 */
[----:B------:R-:W-:Y:S02]  /*2bb0*/  FFMA.FTZ R11, R10, 1.4426950216293334961, R11 ;  /* 0x3fb8aa3b0a0b7823 */ /* 0x000fe4000001000b */
[----:B------:R-:W-:Y:S01]  /*2bc0*/  FADD R0, R0, R7 ;  /* 0x0000000700007221 */ /* 0x000fe20000000000 */
[----:B------:R-:W-:Y:S01]  /*2bd0*/  LEA R7, R6, R5, 0x2 ;  /* 0x0000000506077211 */ /* 0x000fe200078e10ff */
[----:B------:R-:W-:-:S02]  /*2be0*/  @P2 IMAD.MOV.U32 R4, RZ, RZ, 0x7f800000 ;  /* 0x7f800000ff042424 */ /* 0x000fc400078e00ff */
[----:B----4-:R-:W-:Y:S01]  /*2bf0*/  FADD R14, R8, R11 ;  /* 0x0000000b080e7221 */ /* 0x010fe20000000000 */
[C---:B------:R-:W-:Y:S01]  /*2c00*/  LEA R9, R6.reuse, R7, 0x2 ;  /* 0x0000000706097211 */ /* 0x040fe200078e10ff */
[----:B------:R-:W-:Y:S02]  /*2c10*/  @P3 IMAD.MOV.U32 R8, RZ, RZ, 0x7f800000 ;  /* 0x7f800000ff083424 */ /* 0x000fe400078e00ff */
[----:B------:R-:W-:Y:S01]  /*2c20*/  @P2 FFMA.FTZ R0, R29, R4, +INF ;  /* 0x7f8000001d002423 */ /* 0x000fe20000010004 */
[C---:B------:R-:W-:Y:S01]  /*2c30*/  FSETP.NEU.AND P2, PT, R31.reuse, RZ, PT ;  /* 0x000000ff1f00720b */ /* 0x040fe20003f4d000 */
[----:B------:R-:W-:Y:S01]  /*2c40*/  @P3 FFMA.FTZ R14, R31, R8, +INF ;  /* 0x7f8000001f0e3423 */ /* 0x000fe20000010008 */
[-C--:B------:R-:W-:Y:S01]  /*2c50*/  LEA R4, P3, R5, R30.reuse, 0x1 ;  /* 0x0000001e05047211 */ /* 0x080fe200078608ff */
[----:B------:R-:W-:Y:S01]  /*2c60*/  IMAD R11, R6, 0x4, R9 ;  /* 0x00000004060b7824 */ /* 0x000fe200078e0209 */
[----:B------:R-:W-:Y:S02]  /*2c70*/  FSEL R0, R0, -INF , P1 ;  /* 0xff80000000007808 */ /* 0x000fe40000800000 */
[----:B------:R-:W-:-:S02]  /*2c80*/  LEA R6, P4, R7, R30, 0x1 ;  /* 0x0000001e07067211 */ /* 0x000fc400078808ff */
[----:B------:R-:W-:Y:S02]  /*2c90*/  LEA.HI.X.SX32 R5, R5, R32, 0x1, P3 ;  /* 0x0000002005057211 */ /* 0x000fe400018f0eff */
[-C--:B------:R-:W-:Y:S02]  /*2ca0*/  LEA R8, P5, R9, R30.reuse, 0x1 ;  /* 0x0000001e09087211 */ /* 0x080fe400078a08ff */
[----:B------:R-:W-:Y:S01]  /*2cb0*/  LEA R10, P3, R11, R30, 0x1 ;  /* 0x0000001e0b0a7211 */ /* 0x000fe200078608ff */
[----:B---3--:R0:W-:Y:S01]  /*2cc0*/  STG.E.U16 [R4.64], R21 ;  /* 0x0000001504007986 */ /* 0x0081e2000c101506 */
[----:B------:R-:W-:Y:S01]  /*2cd0*/  FSEL R15, R14, -INF , P2 ;  /* 0xff8000000e0f7808 */ /* 0x000fe20001000000 */
[----:B------:R-:W-:Y:S01]  /*2ce0*/  FFMA R14, R0, 0.69314718246459960938, R49 ;  /* 0x3f317218000e7823 */ /* 0x000fe20000000031 */
[-C--:B------:R-:W-:Y:S02]  /*2cf0*/  LEA.HI.X.SX32 R7, R7, R32.reuse, 0x1, P4 ;  /* 0x0000002007077211 */ /* 0x080fe400020f0eff */
[-C--:B------:R-:W-:Y:S01]  /*2d00*/  LEA.HI.X.SX32 R9, R9, R32.reuse, 0x1, P5 ;  /* 0x0000002009097211 */ /* 0x080fe200028f0eff */
[----:B------:R-:W-:Y:S01]  /*2d10*/  FFMA R15, R15, 0.69314718246459960938, R48 ;  /* 0x3f3172180f0f7823 */ /* 0x000fe20000000030 */
[----:B------:R-:W-:Y:S01]  /*2d20*/  PRMT R0, R21, 0x7632, R0 ;  /* 0x0000763215007816 */ /* 0x000fe20000000000 */
[----:B-----5:R1:W-:Y:S01]  /*2d30*/  STG.E.U16 [R6.64], R17 ;  /* 0x0000001106007986 */ /* 0x0203e2000c101506 */
[----:B------:R-:W-:-:S02]  /*2d40*/  LEA.HI.X.SX32 R11, R11, R32, 0x1, P3 ;  /* 0x000000200b0b7211 */ /* 0x000fc400018f0eff */
[----:B0-----:R-:W-:Y:S01]  /*2d50*/  PRMT R5, R17, 0x7632, R5 ;  /* 0x0000763211057816 */ /* 0x001fe20000000005 */
[----:B------:R1:W-:Y:S04]  /*2d60*/  STG.E.U16 [R8.64], R0 ;  /* 0x0000000008007986 */ /* 0x0003e8000c101506 */
[----:B------:R1:W-:Y:S04]  /*2d70*/  STG.E.U16 [R10.64], R5 ;  /* 0x000000050a007986 */ /* 0x0003e8000c101506 */
[----:B------:R-:W-:Y:S06]  /*2d80*/  BAR.SYNC.DEFER_BLOCKING 0x0 ;  /* 0x0000000000007b1d */ /* 0x000fec0000010000 */
[----:B------:R1:W-:Y:S04]  /*2d90*/  STS.64 [R13], R14 ;  /* 0x0000000e0d007388 */ /* 0x0003e80000000a00 */
[----:B------:R-:W-:Y:S06]  /*2da0*/  BAR.SYNC.DEFER_BLOCKING 0x0 ;  /* 0x0000000000007b1d */ /* 0x000fec0000010000 */
[----:B------:R-:W-:Y:S05]  /*2db0*/  @P0 EXIT ;  /* 0x000000000000094d */ /* 0x000fea0003800000 */
[----:B-1----:R-:W0:Y:S01]  /*2dc0*/  LDS R7, [R12] ;  /* 0x000000000c077984 */ /* 0x002e220000000800 */
[----:B------:R-:W-:-:S02]  /*2dd0*/  IMAD R2, R2, c[0x0][0x1cc], RZ ;  /* 0x0000730002027a24 */ /* 0x000fc400078e02ff */
[C---:B------:R-:W-:Y:S02]  /*2de0*/  IMAD.SHL.U32 R5, R3.reuse, 0x4, RZ ;  /* 0x0000000403057824 */ /* 0x040fe400078e00ff */
[----:B------:R-:W-:Y:S01]  /*2df0*/  IMAD.HI R4, R3, 0x4, RZ ;  /* 0x0000000403047827 */ /* 0x000fe200078e02ff */
[----:B------:R-:W-:-:S03]  /*2e00*/  SHF.L.U32 R0, R2, 0x2, RZ ;  /* 0x0000000202007819 */ /* 0x000fc600000006ff */
[----:B------:R-:W-:Y:S01]  /*2e10*/  IMAD.HI R3, R2, 0x4, RZ ;  /* 0x0000000402037827 */ /* 0x000fe200078e02ff */
[----:B------:R-:W-:-:S04]  /*2e20*/  IADD3 R2, P0, P1, R5, c[0x0][0x180], R0 ;  /* 0x0000600005027a10 */ /* 0x000fc8000791e000 */
[----:B------:R-:W-:-:S05]  /*2e30*/  IADD3.X R3, R4, c[0x0][0x184], R3, P0, P1 ;  /* 0x0000610004037a10 */ /* 0x000fca00007e2403 */
[----:B0-----:R-:W-:Y:S01]  /*2e40*/  STG.E [R2.64], R7 ;  /* 0x0000000702007986 */ /* 0x001fe2000c101906 */
[----:B------:R-:W-:Y:S05]  /*2e50*/  EXIT ;  /* 0x000000000000794d */ /* 0x000fea0003800000 */
.L_x_2:
[----:B------:R-:W-:-:S00]  /*2e60*/  BRA `(.L_x_2) ;  /* 0xfffffff000007947 */ /* 0x000fc0000383ffff */
[----:B------:R-:W-:-:S00]  /*2e70*/  NOP ;  /* 0x0000000000007918 */ /* 0x000fc00000000000 */
        /* <DEDUP_REMOVED lines=8> */
.L_x_3:


//--------------------- .nv.global.init           --------------------------
	.section	.nv.global.init,"aw",@progbits
.nv.global.init:
	.type		_$_str,@object
	.size		_$_str,(.L_0 - _$_str)
_$_str:
        /*0000*/ 	.byte	0x5f, 0x5f, 0x43, 0x55, 0x44, 0x41, 0x5f, 0x46, 0x54, 0x5a, 0x00
.L_0:


//--------------------- .nv.shared.attn_fwd       --------------------------
	.section	.nv.shared.attn_fwd,"aw",@nobits
	.sectionflags	@""
	.align	16
